//
// Generated by NVIDIA NVVM Compiler
//
// Compiler Build ID: CL-36424714
// Cuda compilation tools, release 13.0, V13.0.88
// Based on NVVM 20.0.0
//

.version 9.0
.target sm_100
.address_size 64

	// .globl	_Z30topk_irfft_sigmoid_kernel_fp16PK6__halfPS_iiiii

.visible .entry _Z30topk_irfft_sigmoid_kernel_fp16PK6__halfPS_iiiii(
	.param .u64 .ptr .align 1 _Z30topk_irfft_sigmoid_kernel_fp16PK6__halfPS_iiiii_param_0,
	.param .u64 .ptr .align 1 _Z30topk_irfft_sigmoid_kernel_fp16PK6__halfPS_iiiii_param_1,
	.param .u32 _Z30topk_irfft_sigmoid_kernel_fp16PK6__halfPS_iiiii_param_2,
	.param .u32 _Z30topk_irfft_sigmoid_kernel_fp16PK6__halfPS_iiiii_param_3,
	.param .u32 _Z30topk_irfft_sigmoid_kernel_fp16PK6__halfPS_iiiii_param_4,
	.param .u32 _Z30topk_irfft_sigmoid_kernel_fp16PK6__halfPS_iiiii_param_5,
	.param .u32 _Z30topk_irfft_sigmoid_kernel_fp16PK6__halfPS_iiiii_param_6
)
{
	.reg .pred 	%p<40>;
	.reg .b16 	%rs<38>;
	.reg .b32 	%r<137>;
	.reg .b32 	%f<99>;
	.reg .b64 	%rd<20>;

	ld.param.u64 	%rd4, [_Z30topk_irfft_sigmoid_kernel_fp16PK6__halfPS_iiiii_param_0];
	ld.param.u64 	%rd3, [_Z30topk_irfft_sigmoid_kernel_fp16PK6__halfPS_iiiii_param_1];
	ld.param.u32 	%r42, [_Z30topk_irfft_sigmoid_kernel_fp16PK6__halfPS_iiiii_param_2];
	ld.param.u32 	%r40, [_Z30topk_irfft_sigmoid_kernel_fp16PK6__halfPS_iiiii_param_3];
	ld.param.u32 	%r41, [_Z30topk_irfft_sigmoid_kernel_fp16PK6__halfPS_iiiii_param_4];
	cvta.to.global.u64 	%rd1, %rd4;
	mov.u32 	%r43, %ctaid.x;
	mov.u32 	%r44, %ntid.x;
	mov.u32 	%r45, %tid.x;
	mad.lo.s32 	%r1, %r43, %r44, %r45;
	mul.lo.s32 	%r46, %r40, %r42;
	mul.lo.s32 	%r47, %r46, %r41;
	setp.ge.s32 	%p1, %r1, %r47;
	@%p1 bra 	$L__BB0_15;
	mul.lo.s32 	%r48, %r41, %r40;
	div.s32 	%r49, %r1, %r48;
	mul.lo.s32 	%r50, %r49, %r48;
	sub.s32 	%r51, %r1, %r50;
	div.s32 	%r2, %r51, %r41;
	rem.s32 	%r136, %r1, %r41;
	mul.lo.s32 	%r4, %r49, %r40;
	add.s32 	%r52, %r2, %r4;
	mul.lo.s32 	%r5, %r52, %r41;
	add.s32 	%r53, %r5, %r136;
	mul.wide.s32 	%rd5, %r53, 2;
	add.s64 	%rd6, %rd1, %rd5;
	ld.global.u16 	%rs1, [%rd6];
	// begin inline asm
	{  cvt.f32.f16 %f95, %rs1;}

	// end inline asm
	setp.lt.s32 	%p2, %r41, 1;
	@%p2 bra 	$L__BB0_14;
	and.b32  	%r6, %r41, 15;
	setp.lt.u32 	%p3, %r41, 16;
	mov.b32 	%r127, 0;
	@%p3 bra 	$L__BB0_5;
	and.b32  	%r127, %r41, 2147483632;
	add.s64 	%rd2, %rd1, 16;
	mov.b32 	%r121, 0;
	mov.u32 	%r120, %r5;
$L__BB0_4:
	.pragma "nounroll";
	mul.wide.s32 	%rd7, %r120, 2;
	add.s64 	%rd8, %rd2, %rd7;
	ld.global.u16 	%rs2, [%rd8+-16];
	// begin inline asm
	{  cvt.f32.f16 %f12, %rs2;}

	// end inline asm
	setp.gt.f32 	%p4, %f12, %f95;
	selp.f32 	%f28, %f12, %f95, %p4;
	selp.b32 	%r57, %r121, %r136, %p4;
	ld.global.u16 	%rs3, [%rd8+-14];
	// begin inline asm
	{  cvt.f32.f16 %f13, %rs3;}

	// end inline asm
	setp.gt.f32 	%p5, %f13, %f28;
	selp.f32 	%f29, %f13, %f28, %p5;
	add.s32 	%r58, %r121, 1;
	selp.b32 	%r59, %r58, %r57, %p5;
	ld.global.u16 	%rs4, [%rd8+-12];
	// begin inline asm
	{  cvt.f32.f16 %f14, %rs4;}

	// end inline asm
	setp.gt.f32 	%p6, %f14, %f29;
	selp.f32 	%f30, %f14, %f29, %p6;
	add.s32 	%r60, %r121, 2;
	selp.b32 	%r61, %r60, %r59, %p6;
	ld.global.u16 	%rs5, [%rd8+-10];
	// begin inline asm
	{  cvt.f32.f16 %f15, %rs5;}

	// end inline asm
	setp.gt.f32 	%p7, %f15, %f30;
	selp.f32 	%f31, %f15, %f30, %p7;
	add.s32 	%r62, %r121, 3;
	selp.b32 	%r63, %r62, %r61, %p7;
	ld.global.u16 	%rs6, [%rd8+-8];
	// begin inline asm
	{  cvt.f32.f16 %f16, %rs6;}

	// end inline asm
	setp.gt.f32 	%p8, %f16, %f31;
	selp.f32 	%f32, %f16, %f31, %p8;
	add.s32 	%r64, %r121, 4;
	selp.b32 	%r65, %r64, %r63, %p8;
	ld.global.u16 	%rs7, [%rd8+-6];
	// begin inline asm
	{  cvt.f32.f16 %f17, %rs7;}

	// end inline asm
	setp.gt.f32 	%p9, %f17, %f32;
	selp.f32 	%f33, %f17, %f32, %p9;
	add.s32 	%r66, %r121, 5;
	selp.b32 	%r67, %r66, %r65, %p9;
	ld.global.u16 	%rs8, [%rd8+-4];
	// begin inline asm
	{  cvt.f32.f16 %f18, %rs8;}

	// end inline asm
	setp.gt.f32 	%p10, %f18, %f33;
	selp.f32 	%f34, %f18, %f33, %p10;
	add.s32 	%r68, %r121, 6;
	selp.b32 	%r69, %r68, %r67, %p10;
	ld.global.u16 	%rs9, [%rd8+-2];
	// begin inline asm
	{  cvt.f32.f16 %f19, %rs9;}

	// end inline asm
	setp.gt.f32 	%p11, %f19, %f34;
	selp.f32 	%f35, %f19, %f34, %p11;
	add.s32 	%r70, %r121, 7;
	selp.b32 	%r71, %r70, %r69, %p11;
	ld.global.u16 	%rs10, [%rd8];
	// begin inline asm
	{  cvt.f32.f16 %f20, %rs10;}

	// end inline asm
	setp.gt.f32 	%p12, %f20, %f35;
	selp.f32 	%f36, %f20, %f35, %p12;
	add.s32 	%r72, %r121, 8;
	selp.b32 	%r73, %r72, %r71, %p12;
	ld.global.u16 	%rs11, [%rd8+2];
	// begin inline asm
	{  cvt.f32.f16 %f21, %rs11;}

	// end inline asm
	setp.gt.f32 	%p13, %f21, %f36;
	selp.f32 	%f37, %f21, %f36, %p13;
	add.s32 	%r74, %r121, 9;
	selp.b32 	%r75, %r74, %r73, %p13;
	ld.global.u16 	%rs12, [%rd8+4];
	// begin inline asm
	{  cvt.f32.f16 %f22, %rs12;}

	// end inline asm
	setp.gt.f32 	%p14, %f22, %f37;
	selp.f32 	%f38, %f22, %f37, %p14;
	add.s32 	%r76, %r121, 10;
	selp.b32 	%r77, %r76, %r75, %p14;
	ld.global.u16 	%rs13, [%rd8+6];
	// begin inline asm
	{  cvt.f32.f16 %f23, %rs13;}

	// end inline asm
	setp.gt.f32 	%p15, %f23, %f38;
	selp.f32 	%f39, %f23, %f38, %p15;
	add.s32 	%r78, %r121, 11;
	selp.b32 	%r79, %r78, %r77, %p15;
	ld.global.u16 	%rs14, [%rd8+8];
	// begin inline asm
	{  cvt.f32.f16 %f24, %rs14;}

	// end inline asm
	setp.gt.f32 	%p16, %f24, %f39;
	selp.f32 	%f40, %f24, %f39, %p16;
	add.s32 	%r80, %r121, 12;
	selp.b32 	%r81, %r80, %r79, %p16;
	ld.global.u16 	%rs15, [%rd8+10];
	// begin inline asm
	{  cvt.f32.f16 %f25, %rs15;}

	// end inline asm
	setp.gt.f32 	%p17, %f25, %f40;
	selp.f32 	%f41, %f25, %f40, %p17;
	add.s32 	%r82, %r121, 13;
	selp.b32 	%r83, %r82, %r81, %p17;
	ld.global.u16 	%rs16, [%rd8+12];
	// begin inline asm
	{  cvt.f32.f16 %f26, %rs16;}

	// end inline asm
	setp.gt.f32 	%p18, %f26, %f41;
	selp.f32 	%f42, %f26, %f41, %p18;
	add.s32 	%r84, %r121, 14;
	selp.b32 	%r85, %r84, %r83, %p18;
	ld.global.u16 	%rs17, [%rd8+14];
	// begin inline asm
	{  cvt.f32.f16 %f27, %rs17;}

	// end inline asm
	setp.gt.f32 	%p19, %f27, %f42;
	selp.f32 	%f95, %f27, %f42, %p19;
	add.s32 	%r86, %r121, 15;
	selp.b32 	%r136, %r86, %r85, %p19;
	add.s32 	%r120, %r120, 16;
	add.s32 	%r121, %r121, 16;
	setp.ne.s32 	%p20, %r121, %r127;
	@%p20 bra 	$L__BB0_4;
$L__BB0_5:
	setp.eq.s32 	%p21, %r6, 0;
	@%p21 bra 	$L__BB0_14;
	and.b32  	%r17, %r41, 7;
	setp.lt.u32 	%p22, %r6, 8;
	@%p22 bra 	$L__BB0_8;
	add.s32 	%r88, %r127, %r5;
	mul.wide.s32 	%rd9, %r88, 2;
	add.s64 	%rd10, %rd1, %rd9;
	ld.global.u16 	%rs18, [%rd10];
	// begin inline asm
	{  cvt.f32.f16 %f43, %rs18;}

	// end inline asm
	setp.gt.f32 	%p23, %f43, %f95;
	selp.f32 	%f51, %f43, %f95, %p23;
	selp.b32 	%r89, %r127, %r136, %p23;
	add.s32 	%r90, %r127, 1;
	ld.global.u16 	%rs19, [%rd10+2];
	// begin inline asm
	{  cvt.f32.f16 %f44, %rs19;}

	// end inline asm
	setp.gt.f32 	%p24, %f44, %f51;
	selp.f32 	%f52, %f44, %f51, %p24;
	selp.b32 	%r91, %r90, %r89, %p24;
	add.s32 	%r92, %r127, 2;
	ld.global.u16 	%rs20, [%rd10+4];
	// begin inline asm
	{  cvt.f32.f16 %f45, %rs20;}

	// end inline asm
	setp.gt.f32 	%p25, %f45, %f52;
	selp.f32 	%f53, %f45, %f52, %p25;
	selp.b32 	%r93, %r92, %r91, %p25;
	add.s32 	%r94, %r127, 3;
	ld.global.u16 	%rs21, [%rd10+6];
	// begin inline asm
	{  cvt.f32.f16 %f46, %rs21;}

	// end inline asm
	setp.gt.f32 	%p26, %f46, %f53;
	selp.f32 	%f54, %f46, %f53, %p26;
	selp.b32 	%r95, %r94, %r93, %p26;
	add.s32 	%r96, %r127, 4;
	ld.global.u16 	%rs22, [%rd10+8];
	// begin inline asm
	{  cvt.f32.f16 %f47, %rs22;}

	// end inline asm
	setp.gt.f32 	%p27, %f47, %f54;
	selp.f32 	%f55, %f47, %f54, %p27;
	selp.b32 	%r97, %r96, %r95, %p27;
	add.s32 	%r98, %r127, 5;
	ld.global.u16 	%rs23, [%rd10+10];
	// begin inline asm
	{  cvt.f32.f16 %f48, %rs23;}

	// end inline asm
	setp.gt.f32 	%p28, %f48, %f55;
	selp.f32 	%f56, %f48, %f55, %p28;
	selp.b32 	%r99, %r98, %r97, %p28;
	add.s32 	%r100, %r127, 6;
	ld.global.u16 	%rs24, [%rd10+12];
	// begin inline asm
	{  cvt.f32.f16 %f49, %rs24;}

	// end inline asm
	setp.gt.f32 	%p29, %f49, %f56;
	selp.f32 	%f57, %f49, %f56, %p29;
	selp.b32 	%r101, %r100, %r99, %p29;
	add.s32 	%r102, %r127, 7;
	ld.global.u16 	%rs25, [%rd10+14];
	// begin inline asm
	{  cvt.f32.f16 %f50, %rs25;}

	// end inline asm
	setp.gt.f32 	%p30, %f50, %f57;
	selp.f32 	%f95, %f50, %f57, %p30;
	selp.b32 	%r136, %r102, %r101, %p30;
	add.s32 	%r127, %r127, 8;
$L__BB0_8:
	setp.eq.s32 	%p31, %r17, 0;
	@%p31 bra 	$L__BB0_14;
	and.b32  	%r23, %r41, 3;
	setp.lt.u32 	%p32, %r17, 4;
	@%p32 bra 	$L__BB0_11;
	add.s32 	%r104, %r127, %r5;
	mul.wide.s32 	%rd11, %r104, 2;
	add.s64 	%rd12, %rd1, %rd11;
	ld.global.u16 	%rs26, [%rd12];
	// begin inline asm
	{  cvt.f32.f16 %f58, %rs26;}

	// end inline asm
	setp.gt.f32 	%p33, %f58, %f95;
	selp.f32 	%f62, %f58, %f95, %p33;
	selp.b32 	%r105, %r127, %r136, %p33;
	add.s32 	%r106, %r127, 1;
	ld.global.u16 	%rs27, [%rd12+2];
	// begin inline asm
	{  cvt.f32.f16 %f59, %rs27;}

	// end inline asm
	setp.gt.f32 	%p34, %f59, %f62;
	selp.f32 	%f63, %f59, %f62, %p34;
	selp.b32 	%r107, %r106, %r105, %p34;
	add.s32 	%r108, %r127, 2;
	ld.global.u16 	%rs28, [%rd12+4];
	// begin inline asm
	{  cvt.f32.f16 %f60, %rs28;}

	// end inline asm
	setp.gt.f32 	%p35, %f60, %f63;
	selp.f32 	%f64, %f60, %f63, %p35;
	selp.b32 	%r109, %r108, %r107, %p35;
	add.s32 	%r110, %r127, 3;
	ld.global.u16 	%rs29, [%rd12+6];
	// begin inline asm
	{  cvt.f32.f16 %f61, %rs29;}

	// end inline asm
	setp.gt.f32 	%p36, %f61, %f64;
	selp.f32 	%f95, %f61, %f64, %p36;
	selp.b32 	%r136, %r110, %r109, %p36;
	add.s32 	%r127, %r127, 4;
$L__BB0_11:
	setp.eq.s32 	%p37, %r23, 0;
	@%p37 bra 	$L__BB0_14;
	add.s32 	%r133, %r127, %r5;
	neg.s32 	%r132, %r23;
$L__BB0_13:
	.pragma "nounroll";
	mul.wide.s32 	%rd13, %r133, 2;
	add.s64 	%rd14, %rd1, %rd13;
	ld.global.u16 	%rs30, [%rd14];
	// begin inline asm
	{  cvt.f32.f16 %f65, %rs30;}

	// end inline asm
	setp.gt.f32 	%p38, %f65, %f95;
	selp.f32 	%f95, %f65, %f95, %p38;
	selp.b32 	%r136, %r127, %r136, %p38;
	add.s32 	%r127, %r127, 1;
	add.s32 	%r133, %r133, 1;
	add.s32 	%r132, %r132, 1;
	setp.ne.s32 	%p39, %r132, 0;
	@%p39 bra 	$L__BB0_13;
$L__BB0_14:
	add.s32 	%r112, %r136, %r5;
	mul.wide.s32 	%rd15, %r112, 2;
	add.s64 	%rd16, %rd1, %rd15;
	ld.global.u16 	%rs31, [%rd16];
	// begin inline asm
	cvt.rzi.s32.f16 %r111, %rs31;
	// end inline asm
	cvt.rn.f32.s32 	%f66, %r111;
	shl.b32 	%r113, %r4, 2;
	shl.b32 	%r114, %r2, 2;
	add.s32 	%r115, %r114, %r113;
	cvta.to.global.u64 	%rd17, %rd3;
	mul.wide.s32 	%rd18, %r115, 2;
	add.s64 	%rd19, %rd17, %rd18;
	// begin inline asm
	{  cvt.rn.f16.f32 %rs32, %f66;}

	// end inline asm
	mov.f32 	%f67, 0f00000000;
	// begin inline asm
	{  cvt.rn.f16.f32 %rs33, %f67;}

	// end inline asm
	// begin inline asm
	{  cvt.f32.f16 %f68, %rs32;}

	// end inline asm
	fma.rn.f32 	%f72, %f68, 0fBBBB989D, 0f3F000000;
	cvt.sat.f32.f32 	%f73, %f72;
	mov.f32 	%f74, 0f4B400001;
	mov.f32 	%f75, 0f437C0000;
	fma.rm.f32 	%f76, %f73, %f75, %f74;
	add.f32 	%f77, %f76, 0fCB40007F;
	neg.f32 	%f78, %f77;
	fma.rn.f32 	%f79, %f68, 0fBFB8AA3B, %f78;
	fma.rn.f32 	%f80, %f68, 0fB2A57060, %f79;
	mov.b32 	%r116, %f76;
	shl.b32 	%r117, %r116, 23;
	mov.b32 	%f81, %r117;
	ex2.approx.ftz.f32 	%f82, %f80;
	fma.rn.f32 	%f83, %f82, %f81, 0f3F800000;
	rcp.rn.f32 	%f69, %f83;
	// begin inline asm
	{  cvt.rn.f16.f32 %rs35, %f69;}

	// end inline asm
	st.global.u16 	[%rd19], %rs35;
	// begin inline asm
	{  cvt.f32.f16 %f70, %rs33;}

	// end inline asm
	fma.rn.f32 	%f84, %f70, 0fBBBB989D, 0f3F000000;
	cvt.sat.f32.f32 	%f85, %f84;
	fma.rm.f32 	%f86, %f85, %f75, %f74;
	add.f32 	%f87, %f86, 0fCB40007F;
	neg.f32 	%f88, %f87;
	fma.rn.f32 	%f89, %f70, 0fBFB8AA3B, %f88;
	fma.rn.f32 	%f90, %f70, 0fB2A57060, %f89;
	mov.b32 	%r118, %f86;
	shl.b32 	%r119, %r118, 23;
	mov.b32 	%f91, %r119;
	ex2.approx.ftz.f32 	%f92, %f90;
	fma.rn.f32 	%f93, %f92, %f91, 0f3F800000;
	rcp.rn.f32 	%f71, %f93;
	// begin inline asm
	{  cvt.rn.f16.f32 %rs37, %f71;}

	// end inline asm
	st.global.u16 	[%rd19+2], %rs37;
	st.global.u16 	[%rd19+4], %rs37;
	st.global.u16 	[%rd19+6], %rs37;
$L__BB0_15:
	ret;

}


// ===== COMPILED SASS (sm_100) =====

	.target	sm_100

	.elftype	@"ET_EXEC"


//--------------------- .note.nv.tkinfo           --------------------------
	.section	.note.nv.tkinfo,"",@"SHT_NOTE"
	.sectionflags	@"SHF_NOTE_NV_TKINFO"
	.tkinfo
        /*0018*/ 	.word	0x00000002
        /*0030*/ 	.string	""
        /*0030*/ 	.string	"ptxas"
        /*0030*/ 	.string	"Cuda compilation tools, release 13.0, V13.0.88"
        /*0030*/ 	.string	"Build cuda_13.0.r13.0/compiler.36424714_0"
        /*0030*/ 	.string	"-arch sm_100 -m 64 "



//--------------------- .note.nv.cuinfo           --------------------------
	.section	.note.nv.cuinfo,"",@"SHT_NOTE"
	.sectionflags	@"SHF_NOTE_NV_CUINFO"
        /*0018*/ 	.short	0x0002
        /*001a*/ 	.short	0x0064
        /*001c*/ 	.short	0x0082
	.zero		2


//--------------------- .nv.info                  --------------------------
	.section	.nv.info,"",@"SHT_CUDA_INFO"
	.align	4


	//----- nvinfo : EIATTR_REGCOUNT
	.align		4
        /*0000*/ 	.byte	0x04, 0x2f
        /*0002*/ 	.short	(.L_1 - .L_0)
	.align		4
.L_0:
        /*0004*/ 	.word	index@(_Z30topk_irfft_sigmoid_kernel_fp16PK6__halfPS_iiiii)
        /*0008*/ 	.word	0x0000001e


	//----- nvinfo : EIATTR_FRAME_SIZE
	.align		4
.L_1:
        /*000c*/ 	.byte	0x04, 0x11
        /*000e*/ 	.short	(.L_3 - .L_2)
	.align		4
.L_2:
        /*0010*/ 	.word	index@($__internal_0_$__cuda_sm20_rcp_rn_f32_slowpath)
        /*0014*/ 	.word	0x00000000


	//----- nvinfo : EIATTR_FRAME_SIZE
	.align		4
.L_3:
        /*0018*/ 	.byte	0x04, 0x11
        /*001a*/ 	.short	(.L_5 - .L_4)
	.align		4
.L_4:
        /*001c*/ 	.word	index@(_Z30topk_irfft_sigmoid_kernel_fp16PK6__halfPS_iiiii)
        /*0020*/ 	.word	0x00000000


	//----- nvinfo : EIATTR_MIN_STACK_SIZE
	.align		4
.L_5:
        /*0024*/ 	.byte	0x04, 0x12
        /*0026*/ 	.short	(.L_7 - .L_6)
	.align		4
.L_6:
        /*0028*/ 	.word	index@(_Z30topk_irfft_sigmoid_kernel_fp16PK6__halfPS_iiiii)
        /*002c*/ 	.word	0x00000000
.L_7:


//--------------------- .nv.compat                --------------------------
	.section	.nv.compat,"",@"SHT_CUDA_COMPAT_INFO"
	.align	4
        /*0000*/ 	.byte	0x02, 0x09, 0x00, 0x00, 0x02, 0x02, 0x01, 0x00, 0x02, 0x05, 0x05, 0x00, 0x03, 0x07, 0x01, 0x01
        /*0010*/ 	.byte	0x02, 0x03, 0x00, 0x00, 0x02, 0x06, 0x01, 0x00, 0x04, 0x0b, 0x08, 0x00, 0x09, 0x00, 0x00, 0x00
        /*0020*/ 	.byte	0x00, 0x00, 0x00, 0x00


//--------------------- .nv.info._Z30topk_irfft_sigmoid_kernel_fp16PK6__halfPS_iiiii --------------------------
	.section	.nv.info._Z30topk_irfft_sigmoid_kernel_fp16PK6__halfPS_iiiii,"",@"SHT_CUDA_INFO"
	.sectionflags	@""
	.align	4


	//----- nvinfo : EIATTR_CUDA_API_VERSION
	.align		4
        /*0000*/ 	.byte	0x04, 0x37
        /*0002*/ 	.short	(.L_9 - .L_8)
.L_8:
        /*0004*/ 	.word	0x00000082


	//----- nvinfo : EIATTR_KPARAM_INFO
	.align		4
.L_9:
        /*0008*/ 	.byte	0x04, 0x17
        /*000a*/ 	.short	(.L_11 - .L_10)
.L_10:
        /*000c*/ 	.word	0x00000000
        /*0010*/ 	.short	0x0006
        /*0012*/ 	.short	0x0020
        /*0014*/ 	.byte	0x00, 0xf0, 0x11, 0x00


	//----- nvinfo : EIATTR_KPARAM_INFO
	.align		4
.L_11:
        /*0018*/ 	.byte	0x04, 0x17
        /*001a*/ 	.short	(.L_13 - .L_12)
.L_12:
        /*001c*/ 	.word	0x00000000
        /*0020*/ 	.short	0x0005
        /*0022*/ 	.short	0x001c
        /*0024*/ 	.byte	0x00, 0xf0, 0x11, 0x00


	//----- nvinfo : EIATTR_KPARAM_INFO
	.align		4
.L_13:
        /*0028*/ 	.byte	0x04, 0x17
        /*002a*/ 	.short	(.L_15 - .L_14)
.L_14:
        /*002c*/ 	.word	0x00000000
        /*0030*/ 	.short	0x0004
        /*0032*/ 	.short	0x0018
        /*0034*/ 	.byte	0x00, 0xf0, 0x11, 0x00


	//----- nvinfo : EIATTR_KPARAM_INFO
	.align		4
.L_15:
        /*0038*/ 	.byte	0x04, 0x17
        /*003a*/ 	.short	(.L_17 - .L_16)
.L_16:
        /*003c*/ 	.word	0x00000000
        /*0040*/ 	.short	0x0003
        /*0042*/ 	.short	0x0014
        /*0044*/ 	.byte	0x00, 0xf0, 0x11, 0x00


	//----- nvinfo : EIATTR_KPARAM_INFO
	.align		4
.L_17:
        /*0048*/ 	.byte	0x04, 0x17
        /*004a*/ 	.short	(.L_19 - .L_18)
.L_18:
        /*004c*/ 	.word	0x00000000
        /*0050*/ 	.short	0x0002
        /*0052*/ 	.short	0x0010
        /*0054*/ 	.byte	0x00, 0xf0, 0x11, 0x00


	//----- nvinfo : EIATTR_KPARAM_INFO
	.align		4
.L_19:
        /*0058*/ 	.byte	0x04, 0x17
        /*005a*/ 	.short	(.L_21 - .L_20)
.L_20:
        /*005c*/ 	.word	0x00000000
        /*0060*/ 	.short	0x0001
        /*0062*/ 	.short	0x0008
        /*0064*/ 	.byte	0x00, 0xf5, 0x21, 0x00


	//----- nvinfo : EIATTR_KPARAM_INFO
	.align		4
.L_21:
        /*0068*/ 	.byte	0x04, 0x17
        /*006a*/ 	.short	(.L_23 - .L_22)
.L_22:
        /*006c*/ 	.word	0x00000000
        /*0070*/ 	.short	0x0000
        /*0072*/ 	.short	0x0000
        /*0074*/ 	.byte	0x00, 0xf5, 0x21, 0x00


	//----- nvinfo : EIATTR_SPARSE_MMA_MASK
	.align		4
.L_23:
        /*0078*/ 	.byte	0x03, 0x50
        /*007a*/ 	.short	0x0000


	//----- nvinfo : EIATTR_MAXREG_COUNT
	.align		4
        /*007c*/ 	.byte	0x03, 0x1b
        /*007e*/ 	.short	0x00ff


	//----- nvinfo : EIATTR_MERCURY_ISA_VERSION
	.align		4
        /*0080*/ 	.byte	0x03, 0x5f
        /*0082*/ 	.short	0x0101


	//----- nvinfo : EIATTR_VRC_CTA_INIT_COUNT
	.align		4
        /*0084*/ 	.byte	0x02, 0x4a
	.zero		1
	.zero		1


	//----- nvinfo : EIATTR_EXIT_INSTR_OFFSETS
	.align		4
        /*0088*/ 	.byte	0x04, 0x1c
        /*008a*/ 	.short	(.L_25 - .L_24)


	//   ....[0]....
.L_24:
        /*008c*/ 	.word	0x000000a0


	//   ....[1]....
        /*0090*/ 	.word	0x00001530


	//----- nvinfo : EIATTR_CRS_STACK_SIZE
	.align		4
.L_25:
        /*0094*/ 	.byte	0x04, 0x1e
        /*0096*/ 	.short	(.L_27 - .L_26)
.L_26:
        /*0098*/ 	.word	0x00000000


	//----- nvinfo : EIATTR_CBANK_PARAM_SIZE
	.align		4
.L_27:
        /*009c*/ 	.byte	0x03, 0x19
        /*009e*/ 	.short	0x0024


	//----- nvinfo : EIATTR_PARAM_CBANK
	.align		4
        /*00a0*/ 	.byte	0x04, 0x0a
        /*00a2*/ 	.short	(.L_29 - .L_28)
	.align		4
.L_28:
        /*00a4*/ 	.word	index@(.nv.constant0._Z30topk_irfft_sigmoid_kernel_fp16PK6__halfPS_iiiii)
        /*00a8*/ 	.short	0x0380
        /*00aa*/ 	.short	0x0024


	//----- nvinfo : EIATTR_SW_WAR
	.align		4
.L_29:
        /*00ac*/ 	.byte	0x04, 0x36
        /*00ae*/ 	.short	(.L_31 - .L_30)
.L_30:
        /*00b0*/ 	.word	0x00000008
.L_31:


//--------------------- .nv.callgraph             --------------------------
	.section	.nv.callgraph,"",@"SHT_CUDA_CALLGRAPH"
	.align	4
	.sectionentsize	8
	.align		4
        /*0000*/ 	.word	0x00000000
	.align		4
        /*0004*/ 	.word	0xffffffff
	.align		4
        /*0008*/ 	.word	0x00000000
	.align		4
        /*000c*/ 	.word	0xfffffffe
	.align		4
        /*0010*/ 	.word	0x00000000
	.align		4
        /*0014*/ 	.word	0xfffffffd
	.align		4
        /*0018*/ 	.word	0x00000000
	.align		4
        /*001c*/ 	.word	0xfffffffc


//--------------------- .text._Z30topk_irfft_sigmoid_kernel_fp16PK6__halfPS_iiiii --------------------------
	.section	.text._Z30topk_irfft_sigmoid_kernel_fp16PK6__halfPS_iiiii,"ax",@progbits
	.align	128
        .global         _Z30topk_irfft_sigmoid_kernel_fp16PK6__halfPS_iiiii
        .type           _Z30topk_irfft_sigmoid_kernel_fp16PK6__halfPS_iiiii,@function
        .size           _Z30topk_irfft_sigmoid_kernel_fp16PK6__halfPS_iiiii,(.L_x_16 - _Z30topk_irfft_sigmoid_kernel_fp16PK6__halfPS_iiiii)
        .other          _Z30topk_irfft_sigmoid_kernel_fp16PK6__halfPS_iiiii,@"STO_CUDA_ENTRY STV_DEFAULT"
_Z30topk_irfft_sigmoid_kernel_fp16PK6__halfPS_iiiii:
.text._Z30topk_irfft_sigmoid_kernel_fp16PK6__halfPS_iiiii:
[----:B------:R-:W-:Y:S01]  /*0000*/  LDC R1, c[0x0][0x37c] ;  /* 0x0000df00ff017b82 */ /* 0x000fe20000000800 */
[----:B------:R-:W0:Y:S07]  /*0010*/  S2R R3, SR_TID.X ;  /* 0x0000000000037919 */ /* 0x000e2e0000002100 */
[----:B------:R-:W0:Y:S01]  /*0020*/  S2UR UR6, SR_CTAID.X ;  /* 0x00000000000679c3 */ /* 0x000e220000002500 */
[----:B------:R-:W1:Y:S07]  /*0030*/  LDCU.64 UR4, c[0x0][0x390] ;  /* 0x00007200ff0477ac */ /* 0x000e6e0008000a00 */
[----:B------:R-:W0:Y:S08]  /*0040*/  LDC R2, c[0x0][0x360] ;  /* 0x0000d800ff027b82 */ /* 0x000e300000000800 */
[----:B------:R-:W2:Y:S01]  /*0050*/  LDC R0, c[0x0][0x398] ;  /* 0x0000e600ff007b82 */ /* 0x000ea20000000800 */
[----:B-1----:R-:W-:Y:S01]  /*0060*/  UIMAD UR4, UR5, UR4, URZ ;  /* 0x00000004050472a4 */ /* 0x002fe2000f8e02ff */
[----:B0-----:R-:W-:-:S05]  /*0070*/  IMAD R2, R2, UR6, R3 ;  /* 0x0000000602027c24 */ /* 0x001fca000f8e0203 */
[----:B--2---:R-:W-:-:S05]  /*0080*/  IMAD R3, R0, UR4, RZ ;  /* 0x0000000400037c24 */ /* 0x004fca000f8e02ff */
[----:B------:R-:W-:-:S13]  /*0090*/  ISETP.GE.AND P0, PT, R2, R3, PT ;  /* 0x000000030200720c */ /* 0x000fda0003f06270 */
[----:B------:R-:W-:Y:S05]  /*00a0*/  @P0 EXIT ;  /* 0x000000000000094d */ /* 0x000fea0003800000 */
[----:B------:R-:W-:Y:S01]  /*00b0*/  IMAD R3, R0, UR5, RZ ;  /* 0x0000000500037c24 */ /* 0x000fe2000f8e02ff */
[----:B------:R-:W-:Y:S01]  /*00c0*/  IABS R10, R2 ;  /* 0x00000002000a7213 */ /* 0x000fe20000000000 */
[----:B------:R-:W0:Y:S03]  /*00d0*/  LDCU.64 UR6, c[0x0][0x358] ;  /* 0x00006b00ff0677ac */ /* 0x000e260008000a00 */
[-C--:B------:R-:W-:Y:S02]  /*00e0*/  IABS R7, R3.reuse ;  /* 0x0000000300077213 */ /* 0x080fe40000000000 */
[----:B------:R-:W-:Y:S02]  /*00f0*/  IABS R11, R3 ;  /* 0x00000003000b7213 */ /* 0x000fe40000000000 */
[----:B------:R-:W1:Y:S08]  /*0100*/  I2F.RP R6, R7 ;  /* 0x0000000700067306 */ /* 0x000e700000209400 */
[----:B-1----:R-:W1:Y:S02]  /*0110*/  MUFU.RCP R6, R6 ;  /* 0x0000000600067308 */ /* 0x002e640000001000 */
[----:B-1----:R-:W-:Y:S01]  /*0120*/  VIADD R4, R6, 0xffffffe ;  /* 0x0ffffffe06047836 */ /* 0x002fe20000000000 */
[----:B------:R-:W-:-:S05]  /*0130*/  IADD3 R6, PT, PT, RZ, -R11, RZ ;  /* 0x8000000bff067210 */ /* 0x000fca0007ffe0ff */
[----:B------:R1:W2:Y:S02]  /*0140*/  F2I.FTZ.U32.TRUNC.NTZ R5, R4 ;  /* 0x0000000400057305 */ /* 0x0002a4000021f000 */
[----:B-1----:R-:W-:Y:S02]  /*0150*/  IMAD.MOV.U32 R4, RZ, RZ, RZ ;  /* 0x000000ffff047224 */ /* 0x002fe400078e00ff */
[----:B--2---:R-:W-:-:S04]  /*0160*/  IMAD.MOV R8, RZ, RZ, -R5 ;  /* 0x000000ffff087224 */ /* 0x004fc800078e0a05 */
[----:B------:R-:W-:-:S04]  /*0170*/  IMAD R9, R8, R7, RZ ;  /* 0x0000000708097224 */ /* 0x000fc800078e02ff */
[----:B------:R-:W-:Y:S01]  /*0180*/  IMAD.HI.U32 R8, R5, R9, R4 ;  /* 0x0000000905087227 */ /* 0x000fe200078e0004 */
[----:B------:R-:W-:-:S03]  /*0190*/  IABS R4, R0 ;  /* 0x0000000000047213 */ /* 0x000fc60000000000 */
[----:B------:R-:W-:Y:S01]  /*01a0*/  IMAD.MOV.U32 R5, RZ, RZ, R10 ;  /* 0x000000ffff057224 */ /* 0x000fe200078e000a */
[----:B------:R-:W1:Y:S03]  /*01b0*/  I2F.RP R9, R4 ;  /* 0x0000000400097306 */ /* 0x000e660000209400 */
[----:B------:R-:W-:-:S04]  /*01c0*/  IMAD.HI.U32 R8, R8, R5, RZ ;  /* 0x0000000508087227 */ /* 0x000fc800078e00ff */
[----:B------:R-:W-:-:S05]  /*01d0*/  IMAD R6, R8, R6, R5 ;  /* 0x0000000608067224 */ /* 0x000fca00078e0205 */
[----:B------:R-:W-:Y:S01]  /*01e0*/  ISETP.GT.U32.AND P1, PT, R7, R6, PT ;  /* 0x000000060700720c */ /* 0x000fe20003f24070 */
[----:B-1----:R-:W1:-:S12]  /*01f0*/  MUFU.RCP R9, R9 ;  /* 0x0000000900097308 */ /* 0x002e580000001000 */
[----:B------:R-:W-:Y:S02]  /*0200*/  @!P1 IMAD.IADD R6, R6, 0x1, -R7 ;  /* 0x0000000106069824 */ /* 0x000fe400078e0a07 */
[----:B------:R-:W-:Y:S01]  /*0210*/  @!P1 VIADD R8, R8, 0x1 ;  /* 0x0000000108089836 */ /* 0x000fe20000000000 */
[----:B------:R-:W-:Y:S02]  /*0220*/  ISETP.NE.AND P1, PT, R3, RZ, PT ;  /* 0x000000ff0300720c */ /* 0x000fe40003f25270 */
[----:B------:R-:W-:Y:S02]  /*0230*/  ISETP.GE.U32.AND P0, PT, R6, R7, PT ;  /* 0x000000070600720c */ /* 0x000fe40003f06070 */
[----:B------:R-:W-:-:S04]  /*0240*/  LOP3.LUT R6, R2, R3, RZ, 0x3c, !PT ;  /* 0x0000000302067212 */ /* 0x000fc800078e3cff */
[----:B------:R-:W-:Y:S01]  /*0250*/  ISETP.GE.AND P2, PT, R6, RZ, PT ;  /* 0x000000ff0600720c */ /* 0x000fe20003f46270 */
[----:B-1----:R-:W-:-:S04]  /*0260*/  VIADD R6, R9, 0xffffffe ;  /* 0x0ffffffe09067836 */ /* 0x002fc80000000000 */
[----:B------:R1:W2:Y:S02]  /*0270*/  F2I.FTZ.U32.TRUNC.NTZ R7, R6 ;  /* 0x0000000600077305 */ /* 0x0002a4000021f000 */
[----:B------:R-:W-:-:S05]  /*0280*/  @P0 VIADD R8, R8, 0x1 ;  /* 0x0000000108080836 */ /* 0x000fca0000000000 */
[----:B------:R-:W-:Y:S01]  /*0290*/  MOV R10, R8 ;  /* 0x00000008000a7202 */ /* 0x000fe20000000f00 */
[----:B-1----:R-:W-:-:S04]  /*02a0*/  IMAD.MOV.U32 R6, RZ, RZ, RZ ;  /* 0x000000ffff067224 */ /* 0x002fc800078e00ff */
[----:B------:R-:W-:Y:S01]  /*02b0*/  @!P2 IMAD.MOV R10, RZ, RZ, -R10 ;  /* 0x000000ffff0aa224 */ /* 0x000fe200078e0a0a */
[----:B------:R-:W-:Y:S01]  /*02c0*/  @!P1 LOP3.LUT R10, RZ, R3, RZ, 0x33, !PT ;  /* 0x00000003ff0a9212 */ /* 0x000fe200078e33ff */
[----:B--2---:R-:W-:-:S04]  /*02d0*/  IMAD.MOV R9, RZ, RZ, -R7 ;  /* 0x000000ffff097224 */ /* 0x004fc800078e0a07 */
[----:B------:R-:W-:Y:S02]  /*02e0*/  IMAD.MOV R8, RZ, RZ, -R10 ;  /* 0x000000ffff087224 */ /* 0x000fe400078e0a0a */
[----:B------:R-:W-:Y:S02]  /*02f0*/  IMAD R9, R9, R4, RZ ;  /* 0x0000000409097224 */ /* 0x000fe400078e02ff */
[----:B------:R-:W-:Y:S02]  /*0300*/  IMAD R3, R3, R8, R2 ;  /* 0x0000000803037224 */ /* 0x000fe400078e0202 */
[----:B------:R-:W-:-:S03]  /*0310*/  IMAD.HI.U32 R6, R7, R9, R6 ;  /* 0x0000000907067227 */ /* 0x000fc600078e0006 */
[----:B------:R-:W-:Y:S02]  /*0320*/  IABS R8, R3 ;  /* 0x0000000300087213 */ /* 0x000fe40000000000 */
[----:B------:R-:W-:Y:S02]  /*0330*/  LOP3.LUT R3, R3, R0, RZ, 0x3c, !PT ;  /* 0x0000000003037212 */ /* 0x000fe400078e3cff */
[----:B------:R-:W-:Y:S02]  /*0340*/  MOV R9, R8 ;  /* 0x0000000800097202 */ /* 0x000fe40000000f00 */
[----:B------:R-:W-:-:S03]  /*0350*/  ISETP.GE.AND P2, PT, R3, RZ, PT ;  /* 0x000000ff0300720c */ /* 0x000fc60003f46270 */
[----:B------:R-:W-:-:S04]  /*0360*/  IMAD.HI.U32 R7, R6, R9, RZ ;  /* 0x0000000906077227 */ /* 0x000fc800078e00ff */
[----:B------:R-:W-:-:S04]  /*0370*/  IMAD.HI.U32 R6, R6, R5, RZ ;  /* 0x0000000506067227 */ /* 0x000fc800078e00ff */
[----:B------:R-:W-:Y:S02]  /*0380*/  IMAD.MOV R8, RZ, RZ, -R7 ;  /* 0x000000ffff087224 */ /* 0x000fe400078e0a07 */
[----:B------:R-:W-:Y:S02]  /*0390*/  IMAD.MOV R6, RZ, RZ, -R6 ;  /* 0x000000ffff067224 */ /* 0x000fe400078e0a06 */
[C---:B------:R-:W-:Y:S02]  /*03a0*/  IMAD R9, R4.reuse, R8, R9 ;  /* 0x0000000804097224 */ /* 0x040fe400078e0209 */
[----:B------:R-:W-:Y:S02]  /*03b0*/  IMAD R5, R4, R6, R5 ;  /* 0x0000000604057224 */ /* 0x000fe400078e0205 */
[----:B------:R-:W-:Y:S01]  /*03c0*/  IMAD R6, R10, UR5, RZ ;  /* 0x000000050a067c24 */ /* 0x000fe2000f8e02ff */
[C---:B------:R-:W-:Y:S02]  /*03d0*/  ISETP.GT.U32.AND P1, PT, R4.reuse, R9, PT ;  /* 0x000000090400720c */ /* 0x040fe40003f24070 */
[----:B------:R-:W-:-:S11]  /*03e0*/  ISETP.GT.U32.AND P0, PT, R4, R5, PT ;  /* 0x000000050400720c */ /* 0x000fd60003f04070 */
[--C-:B------:R-:W-:Y:S01]  /*03f0*/  @!P1 IMAD.IADD R9, R9, 0x1, -R4.reuse ;  /* 0x0000000109099824 */ /* 0x100fe200078e0a04 */
[----:B------:R-:W-:Y:S01]  /*0400*/  @!P1 IADD3 R7, PT, PT, R7, 0x1, RZ ;  /* 0x0000000107079810 */ /* 0x000fe20007ffe0ff */
[----:B------:R-:W-:Y:S01]  /*0410*/  @!P0 IMAD.IADD R5, R5, 0x1, -R4 ;  /* 0x0000000105058824 */ /* 0x000fe200078e0a04 */
[----:B------:R-:W-:Y:S02]  /*0420*/  ISETP.GE.AND P1, PT, R2, RZ, PT ;  /* 0x000000ff0200720c */ /* 0x000fe40003f26270 */
[----:B------:R-:W-:Y:S01]  /*0430*/  ISETP.GE.U32.AND P0, PT, R9, R4, PT ;  /* 0x000000040900720c */ /* 0x000fe20003f06070 */
[----:B------:R-:W1:Y:S01]  /*0440*/  LDC.64 R2, c[0x0][0x380] ;  /* 0x0000e000ff027b82 */ /* 0x000e620000000a00 */
[----:B------:R-:W-:-:S11]  /*0450*/  ISETP.GT.U32.AND P3, PT, R4, R5, PT ;  /* 0x000000050400720c */ /* 0x000fd60003f64070 */
[----:B------:R-:W-:Y:S01]  /*0460*/  @P0 VIADD R7, R7, 0x1 ;  /* 0x0000000107070836 */ /* 0x000fe20000000000 */
[----:B------:R-:W-:Y:S01]  /*0470*/  ISETP.NE.AND P0, PT, R0, RZ, PT ;  /* 0x000000ff0000720c */ /* 0x000fe20003f05270 */
[----:B------:R-:W-:Y:S01]  /*0480*/  @!P3 IMAD.IADD R5, R5, 0x1, -R4 ;  /* 0x000000010505b824 */ /* 0x000fe200078e0a04 */
[----:B------:R-:W-:Y:S01]  /*0490*/  LOP3.LUT R4, RZ, R0, RZ, 0x33, !PT ;  /* 0x00000000ff047212 */ /* 0x000fe200078e33ff */
[----:B------:R-:W-:Y:S02]  /*04a0*/  @!P2 IMAD.MOV R7, RZ, RZ, -R7 ;  /* 0x000000ffff07a224 */ /* 0x000fe400078e0a07 */
[----:B------:R-:W-:-:S03]  /*04b0*/  @!P1 IMAD.MOV R5, RZ, RZ, -R5 ;  /* 0x000000ffff059224 */ /* 0x000fc600078e0a05 */
[C---:B------:R-:W-:Y:S02]  /*04c0*/  SEL R7, R4.reuse, R7, !P0 ;  /* 0x0000000704077207 */ /* 0x040fe40004000000 */
[----:B------:R-:W-:Y:S02]  /*04d0*/  SEL R10, R4, R5, !P0 ;  /* 0x00000005040a7207 */ /* 0x000fe40004000000 */
[----:B------:R-:W-:Y:S02]  /*04e0*/  ISETP.GE.AND P0, PT, R0, 0x1, PT ;  /* 0x000000010000780c */ /* 0x000fe40003f06270 */
[----:B------:R-:W-:-:S05]  /*04f0*/  IADD3 R5, PT, PT, R7, R6, RZ ;  /* 0x0000000607057210 */ /* 0x000fca0007ffe0ff */
[----:B------:R-:W-:-:S06]  /*0500*/  IMAD R8, R5, R0, RZ ;  /* 0x0000000005087224 */ /* 0x000fcc00078e02ff */
[----:B0-----:R-:W-:Y:S05]  /*0510*/  @!P0 BRA `(.L_x_0) ;  /* 0x0000000c00008947 */ /* 0x001fea0003800000 */
[----:B------:R-:W-:-:S04]  /*0520*/  IMAD.IADD R5, R10, 0x1, R8 ;  /* 0x000000010a057824 */ /* 0x000fc800078e0208 */
[----:B-1----:R-:W-:-:S06]  /*0530*/  IMAD.WIDE R4, R5, 0x2, R2 ;  /* 0x0000000205047825 */ /* 0x002fcc00078e0202 */
[----:B------:R-:W2:Y:S01]  /*0540*/  LDG.E.U16 R4, desc[UR6][R4.64] ;  /* 0x0000000604047981 */ /* 0x000ea2000c1e1500 */
[C---:B------:R-:W-:Y:S01]  /*0550*/  ISETP.GE.U32.AND P1, PT, R0.reuse, 0x10, PT ;  /* 0x000000100000780c */ /* 0x040fe20003f26070 */
[----:B------:R-:W-:Y:S01]  /*0560*/  IMAD.MOV.U32 R9, RZ, RZ, RZ ;  /* 0x000000ffff097224 */ /* 0x000fe200078e00ff */
[----:B------:R-:W-:-:S04]  /*0570*/  LOP3.LUT R13, R0, 0xf, RZ, 0xc0, !PT ;  /* 0x0000000f000d7812 */ /* 0x000fc800078ec0ff */
[----:B------:R-:W-:Y:S01]  /*0580*/  ISETP.NE.AND P0, PT, R13, RZ, PT ;  /* 0x000000ff0d00720c */ /* 0x000fe20003f05270 */
[----:B--2---:R-:W-:-:S06]  /*0590*/  HADD2.F32 R11, -RZ, R4.H0_H0 ;  /* 0x20000004ff0b7230 */ /* 0x004fcc0000004100 */
[----:B------:R-:W-:Y:S06]  /*05a0*/  @!P1 BRA `(.L_x_1) ;  /* 0x0000000400749947 */ /* 0x000fec0003800000 */
[----:B------:R-:W0:Y:S01]  /*05b0*/  LDCU.64 UR4, c[0x0][0x380] ;  /* 0x00007000ff0477ac */ /* 0x000e220008000a00 */
[----:B------:R-:W-:Y:S01]  /*05c0*/  LOP3.LUT R9, R0, 0x7ffffff0, RZ, 0xc0, !PT ;  /* 0x7ffffff000097812 */ /* 0x000fe200078ec0ff */
[----:B------:R-:W-:Y:S02]  /*05d0*/  IMAD.MOV.U32 R12, RZ, RZ, RZ ;  /* 0x000000ffff0c7224 */ /* 0x000fe400078e00ff */
[----:B------:R-:W-:Y:S01]  /*05e0*/  IMAD.MOV.U32 R14, RZ, RZ, R8 ;  /* 0x000000ffff0e7224 */ /* 0x000fe200078e0008 */
[----:B0-----:R-:W-:-:S04]  /*05f0*/  UIADD3 UR4, UP0, UPT, UR4, 0x10, URZ ;  /* 0x0000001004047890 */ /* 0x001fc8000ff1e0ff */
[----:B------:R-:W-:-:S12]  /*0600*/  UIADD3.X UR5, UPT, UPT, URZ, UR5, URZ, UP0, !UPT ;  /* 0x00000005ff057290 */ /* 0x000fd800087fe4ff */
.L_x_2:
[----:B------:R-:W-:Y:S01]  /*0610*/  MOV R4, UR4 ;  /* 0x0000000400047c02 */ /* 0x000fe20008000f00 */
[----:B------:R-:W-:-:S04]  /*0620*/  IMAD.U32 R5, RZ, RZ, UR5 ;  /* 0x00000005ff057e24 */ /* 0x000fc8000f8e00ff */
[----:B------:R-:W-:-:S05]  /*0630*/  IMAD.WIDE R4, R14, 0x2, R4 ;  /* 0x000000020e047825 */ /* 0x000fca00078e0204 */
[----:B------:R-:W2:Y:S04]  /*0640*/  LDG.E.U16 R22, desc[UR6][R4.64+-0x10] ;  /* 0xfffff00604167981 */ /* 0x000ea8000c1e1500 */
[----:B------:R-:W3:Y:S04]  /*0650*/  LDG.E.U16 R26, desc[UR6][R4.64+-0xe] ;  /* 0xfffff206041a7981 */ /* 0x000ee8000c1e1500 */
[----:B------:R-:W4:Y:S04]  /*0660*/  LDG.E.U16 R23, desc[UR6][R4.64+-0xc] ;  /* 0xfffff40604177981 */ /* 0x000f28000c1e1500 */
[----:B------:R-:W5:Y:S04]  /*0670*/  LDG.E.U16 R18, desc[UR6][R4.64+-0xa] ;  /* 0xfffff60604127981 */ /* 0x000f68000c1e1500 */
[----:B------:R-:W5:Y:S04]  /*0680*/  LDG.E.U16 R21, desc[UR6][R4.64+-0x8] ;  /* 0xfffff80604157981 */ /* 0x000f68000c1e1500 */
[----:B------:R-:W5:Y:S04]  /*0690*/  LDG.E.U16 R19, desc[UR6][R4.64+-0x6] ;  /* 0xfffffa0604137981 */ /* 0x000f68000c1e1500 */
[----:B------:R-:W5:Y:S04]  /*06a0*/  LDG.E.U16 R20, desc[UR6][R4.64+-0x4] ;  /* 0xfffffc0604147981 */ /* 0x000f68000c1e1500 */
[----:B------:R-:W5:Y:S04]  /*06b0*/  LDG.E.U16 R15, desc[UR6][R4.64+-0x2] ;  /* 0xfffffe06040f7981 */ /* 0x000f68000c1e1500 */
[----:B------:R-:W5:Y:S04]  /*06c0*/  LDG.E.U16 R16, desc[UR6][R4.64] ;  /* 0x0000000604107981 */ /* 0x000f68000c1e1500 */
[----:B------:R-:W5:Y:S01]  /*06d0*/  LDG.E.U16 R17, desc[UR6][R4.64+0x2] ;  /* 0x0000020604117981 */ /* 0x000f62000c1e1500 */
[----:B--2---:R-:W-:-:S03]  /*06e0*/  HADD2.F32 R24, -RZ, R22.H0_H0 ;  /* 0x20000016ff187230 */ /* 0x004fc60000004100 */
[----:B------:R-:W2:Y:S02]  /*06f0*/  LDG.E.U16 R22, desc[UR6][R4.64+0x4] ;  /* 0x0000040604167981 */ /* 0x000ea4000c1e1500 */
[----:B------:R-:W-:-:S04]  /*0700*/  FSETP.GT.AND P3, PT, R24, R11, PT ;  /* 0x0000000b1800720b */ /* 0x000fc80003f64000 */
[----:B------:R-:W-:Y:S02]  /*0710*/  FSEL R25, R24, R11, P3 ;  /* 0x0000000b18197208 */ /* 0x000fe40001800000 */
[----:B------:R-:W2:Y:S01]  /*0720*/  LDG.E.U16 R11, desc[UR6][R4.64+0x6] ;  /* 0x00000606040b7981 */ /* 0x000ea2000c1e1500 */
[----:B---3--:R-:W-:-:S03]  /*0730*/  HADD2.F32 R26, -RZ, R26.H0_H0 ;  /* 0x2000001aff1a7230 */ /* 0x008fc60000004100 */
[----:B------:R-:W3:Y:S02]  /*0740*/  LDG.E.U16 R24, desc[UR6][R4.64+0x8] ;  /* 0x0000080604187981 */ /* 0x000ee4000c1e1500 */
[----:B------:R-:W-:-:S04]  /*0750*/  FSETP.GT.AND P1, PT, R26, R25, PT ;  /* 0x000000191a00720b */ /* 0x000fc80003f24000 */
[----:B------:R-:W-:Y:S01]  /*0760*/  FSEL R25, R26, R25, P1 ;  /* 0x000000191a197208 */ /* 0x000fe20000800000 */
[----:B----4-:R-:W-:Y:S02]  /*0770*/  HADD2.F32 R26, -RZ, R23.H0_H0 ;  /* 0x20000017ff1a7230 */ /* 0x010fe40000004100 */
[----:B------:R-:W4:Y:S03]  /*0780*/  LDG.E.U16 R23, desc[UR6][R4.64+0xa] ;  /* 0x00000a0604177981 */ /* 0x000f26000c1e1500 */
[----:B------:R-:W-:-:S04]  /*0790*/  FSETP.GT.AND P2, PT, R26, R25, PT ;  /* 0x000000191a00720b */ /* 0x000fc80003f44000 */
[----:B------:R-:W-:Y:S02]  /*07a0*/  FSEL R27, R26, R25, P2 ;  /* 0x000000191a1b7208 */ /* 0x000fe40001000000 */
[----:B------:R-:W4:Y:S04]  /*07b0*/  LDG.E.U16 R25, desc[UR6][R4.64+0xc] ;  /* 0x00000c0604197981 */ /* 0x000f28000c1e1500 */
[----:B------:R0:W4:Y:S01]  /*07c0*/  LDG.E.U16 R26, desc[UR6][R4.64+0xe] ;  /* 0x00000e06041a7981 */ /* 0x000122000c1e1500 */
[----:B-----5:R-:W-:Y:S02]  /*07d0*/  HADD2.F32 R18, -RZ, R18.H0_H0 ;  /* 0x20000012ff127230 */ /* 0x020fe40000004100 */
[----:B------:R-:W-:-:S03]  /*07e0*/  HADD2.F32 R21, -RZ, R21.H0_H0 ;  /* 0x20000015ff157230 */ /* 0x000fc60000004100 */
[----:B------:R-:W-:-:S04]  /*07f0*/  FSETP.GT.AND P4, PT, R18, R27, PT ;  /* 0x0000001b1200720b */ /* 0x000fc80003f84000 */
[----:B------:R-:W-:Y:S01]  /*0800*/  FSEL R18, R18, R27, P4 ;  /* 0x0000001b12127208 */ /* 0x000fe20002000000 */
[----:B------:R-:W-:-:S03]  /*0810*/  HADD2.F32 R19, -RZ, R19.H0_H0 ;  /* 0x20000013ff137230 */ /* 0x000fc60000004100 */
[----:B------:R-:W-:-:S04]  /*0820*/  FSETP.GT.AND P6, PT, R21, R18, PT ;  /* 0x000000121500720b */ /* 0x000fc80003fc4000 */
[----:B------:R-:W-:Y:S01]  /*0830*/  FSEL R18, R21, R18, P6 ;  /* 0x0000001215127208 */ /* 0x000fe20003000000 */
[----:B------:R-:W-:-:S03]  /*0840*/  HADD2.F32 R21, -RZ, R20.H0_H0 ;  /* 0x20000014ff157230 */ /* 0x000fc60000004100 */
[----:B------:R-:W-:-:S04]  /*0850*/  FSETP.GT.AND P5, PT, R19, R18, PT ;  /* 0x000000121300720b */ /* 0x000fc80003fa4000 */
[----:B------:R-:W-:Y:S02]  /*0860*/  FSEL R18, R19, R18, P5 ;  /* 0x0000001213127208 */ /* 0x000fe40002800000 */
[----:B------:R-:W-:Y:S02]  /*0870*/  SEL R10, R12, R10, P3 ;  /* 0x0000000a0c0a7207 */ /* 0x000fe40001800000 */
[----:B------:R-:W-:Y:S01]  /*0880*/  FSETP.GT.AND P3, PT, R21, R18, PT ;  /* 0x000000121500720b */ /* 0x000fe20003f64000 */
[----:B------:R-:W-:-:S03]  /*0890*/  HADD2.F32 R15, -RZ, R15.H0_H0 ;  /* 0x2000000fff0f7230 */ /* 0x000fc60000004100 */
[----:B------:R-:W-:Y:S01]  /*08a0*/  FSEL R18, R21, R18, P3 ;  /* 0x0000001215127208 */ /* 0x000fe20001800000 */
[----:B------:R-:W-:-:S03]  /*08b0*/  @P1 VIADD R10, R12, 0x1 ;  /* 0x000000010c0a1836 */ /* 0x000fc60000000000 */
[----:B------:R-:W-:Y:S01]  /*08c0*/  FSETP.GT.AND P1, PT, R15, R18, PT ;  /* 0x000000120f00720b */ /* 0x000fe20003f24000 */
[----:B------:R-:W-:-:S03]  /*08d0*/  HADD2.F32 R16, -RZ, R16.H0_H0 ;  /* 0x20000010ff107230 */ /* 0x000fc60000004100 */
[----:B------:R-:W-:Y:S01]  /*08e0*/  FSEL R15, R15, R18, P1 ;  /* 0x000000120f0f7208 */ /* 0x000fe20000800000 */
[----:B------:R-:W-:-:S03]  /*08f0*/  @P2 VIADD R10, R12, 0x2 ;  /* 0x000000020c0a2836 */ /* 0x000fc60000000000 */
[----:B------:R-:W-:Y:S01]  /*0900*/  FSETP.GT.AND P2, PT, R16, R15, PT ;  /* 0x0000000f1000720b */ /* 0x000fe20003f44000 */
[----:B0-----:R-:W-:-:S03]  /*0910*/  HADD2.F32 R4, -RZ, R17.H0_H0 ;  /* 0x20000011ff047230 */ /* 0x001fc60000004100 */
[----:B------:R-:W-:Y:S01]  /*0920*/  FSEL R15, R16, R15, P2 ;  /* 0x0000000f100f7208 */ /* 0x000fe20001000000 */
[----:B------:R-:W-:-:S03]  /*0930*/  @P4 VIADD R10, R12, 0x3 ;  /* 0x000000030c0a4836 */ /* 0x000fc60000000000 */
[----:B------:R-:W-:-:S04]  /*0940*/  FSETP.GT.AND P4, PT, R4, R15, PT ;  /* 0x0000000f0400720b */ /* 0x000fc80003f84000 */
[----:B------:R-:W-:Y:S02]  /*0950*/  FSEL R4, R4, R15, P4 ;  /* 0x0000000f04047208 */ /* 0x000fe40002000000 */
[C---:B------:R-:W-:Y:S01]  /*0960*/  @P6 IADD3 R10, PT, PT, R12.reuse, 0x4, RZ ;  /* 0x000000040c0a6810 */ /* 0x040fe20007ffe0ff */
[C---:B------:R-:W-:Y:S02]  /*0970*/  @P5 VIADD R10, R12.reuse, 0x5 ;  /* 0x000000050c0a5836 */ /* 0x040fe40000000000 */
[C---:B------:R-:W-:Y:S02]  /*0980*/  @P3 VIADD R10, R12.reuse, 0x6 ;  /* 0x000000060c0a3836 */ /* 0x040fe40000000000 */
[C---:B------:R-:W-:Y:S02]  /*0990*/  @P1 VIADD R10, R12.reuse, 0x7 ;  /* 0x000000070c0a1836 */ /* 0x040fe40000000000 */
[C---:B------:R-:W-:Y:S01]  /*09a0*/  @P2 VIADD R10, R12.reuse, 0x8 ;  /* 0x000000080c0a2836 */ /* 0x040fe20000000000 */
[----:B------:R-:W-:-:S02]  /*09b0*/  @P4 IADD3 R10, PT, PT, R12, 0x9, RZ ;  /* 0x000000090c0a4810 */ /* 0x000fc40007ffe0ff */
[----:B------:R-:W-:Y:S01]  /*09c0*/  IADD3 R14, PT, PT, R14, 0x10, RZ ;  /* 0x000000100e0e7810 */ /* 0x000fe20007ffe0ff */
[----:B--2---:R-:W-:-:S05]  /*09d0*/  HADD2.F32 R5, -RZ, R22.H0_H0 ;  /* 0x20000016ff057230 */ /* 0x004fca0000004100 */
[----:B------:R-:W-:Y:S01]  /*09e0*/  FSETP.GT.AND P6, PT, R5, R4, PT ;  /* 0x000000040500720b */ /* 0x000fe20003fc4000 */
[----:B------:R-:W-:-:S03]  /*09f0*/  HADD2.F32 R11, -RZ, R11.H0_H0 ;  /* 0x2000000bff0b7230 */ /* 0x000fc60000004100 */
[----:B------:R-:W-:-:S04]  /*0a00*/  FSEL R4, R5, R4, P6 ;  /* 0x0000000405047208 */ /* 0x000fc80003000000 */
[----:B------:R-:W-:Y:S01]  /*0a10*/  FSETP.GT.AND P5, PT, R11, R4, PT ;  /* 0x000000040b00720b */ /* 0x000fe20003fa4000 */
[----:B---3--:R-:W-:-:S03]  /*0a20*/  HADD2.F32 R5, -RZ, R24.H0_H0 ;  /* 0x20000018ff057230 */ /* 0x008fc60000004100 */
[----:B------:R-:W-:-:S04]  /*0a30*/  FSEL R4, R11, R4, P5 ;  /* 0x000000040b047208 */ /* 0x000fc80002800000 */
[----:B------:R-:W-:Y:S01]  /*0a40*/  FSETP.GT.AND P3, PT, R5, R4, PT ;  /* 0x000000040500720b */ /* 0x000fe20003f64000 */
[----:B----4-:R-:W-:-:S03]  /*0a50*/  HADD2.F32 R23, -RZ, R23.H0_H0 ;  /* 0x20000017ff177230 */ /* 0x010fc60000004100 */
[----:B------:R-:W-:-:S04]  /*0a60*/  FSEL R4, R5, R4, P3 ;  /* 0x0000000405047208 */ /* 0x000fc80001800000 */
[----:B------:R-:W-:Y:S01]  /*0a70*/  FSETP.GT.AND P1, PT, R23, R4, PT ;  /* 0x000000041700720b */ /* 0x000fe20003f24000 */
[----:B------:R-:W-:-:S03]  /*0a80*/  HADD2.F32 R25, -RZ, R25.H0_H0 ;  /* 0x20000019ff197230 */ /* 0x000fc60000004100 */
[----:B------:R-:W-:Y:S01]  /*0a90*/  FSEL R4, R23, R4, P1 ;  /* 0x0000000417047208 */ /* 0x000fe20000800000 */
[----:B------:R-:W-:-:S03]  /*0aa0*/  HADD2.F32 R11, -RZ, R26.H0_H0 ;  /* 0x2000001aff0b7230 */ /* 0x000fc60000004100 */
[----:B------:R-:W-:-:S04]  /*0ab0*/  FSETP.GT.AND P2, PT, R25, R4, PT ;  /* 0x000000041900720b */ /* 0x000fc80003f44000 */
[----:B------:R-:W-:-:S04]  /*0ac0*/  FSEL R4, R25, R4, P2 ;  /* 0x0000000419047208 */ /* 0x000fc80001000000 */
[----:B------:R-:W-:Y:S01]  /*0ad0*/  FSETP.GT.AND P4, PT, R11, R4, PT ;  /* 0x000000040b00720b */ /* 0x000fe20003f84000 */
[C---:B------:R-:W-:Y:S02]  /*0ae0*/  @P6 VIADD R10, R12.reuse, 0xa ;  /* 0x0000000a0c0a6836 */ /* 0x040fe40000000000 */
[C---:B------:R-:W-:Y:S02]  /*0af0*/  @P5 VIADD R10, R12.reuse, 0xb ;  /* 0x0000000b0c0a5836 */ /* 0x040fe40000000000 */
[C---:B------:R-:W-:Y:S01]  /*0b00*/  @P3 VIADD R10, R12.reuse, 0xc ;  /* 0x0000000c0c0a3836 */ /* 0x040fe20000000000 */
[C---:B------:R-:W-:Y:S01]  /*0b10*/  @P1 IADD3 R10, PT, PT, R12.reuse, 0xd, RZ ;  /* 0x0000000d0c0a1810 */ /* 0x040fe20007ffe0ff */
[----:B------:R-:W-:-:S06]  /*0b20*/  @P2 VIADD R10, R12, 0xe ;  /* 0x0000000e0c0a2836 */ /* 0x000fcc0000000000 */
[C---:B------:R-:W-:Y:S02]  /*0b30*/  @P4 VIADD R10, R12.reuse, 0xf ;  /* 0x0000000f0c0a4836 */ /* 0x040fe40000000000 */
[----:B------:R-:W-:-:S05]  /*0b40*/  VIADD R12, R12, 0x10 ;  /* 0x000000100c0c7836 */ /* 0x000fca0000000000 */
[----:B------:R-:W-:Y:S02]  /*0b50*/  ISETP.NE.AND P1, PT, R12, R9, PT ;  /* 0x000000090c00720c */ /* 0x000fe40003f25270 */
[----:B------:R-:W-:-:S11]  /*0b60*/  FSEL R11, R11, R4, P4 ;  /* 0x000000040b0b7208 */ /* 0x000fd60002000000 */
[----:B------:R-:W-:Y:S05]  /*0b70*/  @P1 BRA `(.L_x_2) ;  /* 0xfffffff800a41947 */ /* 0x000fea000383ffff */
.L_x_1:
[----:B------:R-:W-:Y:S05]  /*0b80*/  @!P0 BRA `(.L_x_0) ;  /* 0x0000000400648947 */ /* 0x000fea0003800000 */
[----:B------:R-:W-:Y:S02]  /*0b90*/  ISETP.GE.U32.AND P1, PT, R13, 0x8, PT ;  /* 0x000000080d00780c */ /* 0x000fe40003f26070 */
[----:B------:R-:W-:-:S04]  /*0ba0*/  LOP3.LUT R19, R0, 0x7, RZ, 0xc0, !PT ;  /* 0x0000000700137812 */ /* 0x000fc800078ec0ff */
[----:B------:R-:W-:-:S07]  /*0bb0*/  ISETP.NE.AND P0, PT, R19, RZ, PT ;  /* 0x000000ff1300720c */ /* 0x000fce0003f05270 */
[----:B------:R-:W-:Y:S06]  /*0bc0*/  @!P1 BRA `(.L_x_3) ;  /* 0x0000000000ac9947 */ /* 0x000fec0003800000 */
[----:B------:R-:W-:-:S04]  /*0bd0*/  IMAD.IADD R5, R8, 0x1, R9 ;  /* 0x0000000108057824 */ /* 0x000fc800078e0209 */
        /* <DEDUP_REMOVED lines=8> */
[----:B------:R0:W5:Y:S01]  /*0c60*/  LDG.E.U16 R13, desc[UR6][R4.64+0xe] ;  /* 0x00000e06040d7981 */ /* 0x000162000c1e1500 */
[----:B--2---:R-:W-:-:S02]  /*0c70*/  HADD2.F32 R14, -RZ, R14.H0_H0 ;  /* 0x2000000eff0e7230 */ /* 0x004fc40000004100 */
[----:B---3--:R-:W-:-:S03]  /*0c80*/  HADD2.F32 R16, -RZ, R15.H0_H0 ;  /* 0x2000000fff107230 */ /* 0x008fc60000004100 */
[----:B------:R-:W-:-:S04]  /*0c90*/  FSETP.GT.AND P5, PT, R14, R11, PT ;  /* 0x0000000b0e00720b */ /* 0x000fc80003fa4000 */
[----:B------:R-:W-:Y:S01]  /*0ca0*/  FSEL R11, R14, R11, P5 ;  /* 0x0000000b0e0b7208 */ /* 0x000fe20002800000 */
[----:B----4-:R-:W-:Y:S01]  /*0cb0*/  HADD2.F32 R14, -RZ, R17.H0_H0 ;  /* 0x20000011ff0e7230 */ /* 0x010fe20000004100 */
[----:B------:R-:W-:Y:S01]  /*0cc0*/  SEL R10, R9, R10, P5 ;  /* 0x0000000a090a7207 */ /* 0x000fe20002800000 */
[----:B-----5:R-:W-:Y:S01]  /*0cd0*/  HADD2.F32 R18, -RZ, R18.H0_H0 ;  /* 0x20000012ff127230 */ /* 0x020fe20000004100 */
[----:B------:R-:W-:Y:S01]  /*0ce0*/  FSETP.GT.AND P6, PT, R16, R11, PT ;  /* 0x0000000b1000720b */ /* 0x000fe20003fc4000 */
[----:B------:R-:W-:-:S03]  /*0cf0*/  HADD2.F32 R20, -RZ, R20.H0_H0 ;  /* 0x20000014ff147230 */ /* 0x000fc60000004100 */
[----:B------:R-:W-:Y:S01]  /*0d00*/  FSEL R11, R16, R11, P6 ;  /* 0x0000000b100b7208 */ /* 0x000fe20003000000 */
[----:B0-----:R-:W-:-:S03]  /*0d10*/  HADD2.F32 R4, -RZ, R21.H0_H0 ;  /* 0x20000015ff047230 */ /* 0x001fc60000004100 */
[----:B------:R-:W-:Y:S01]  /*0d20*/  FSETP.GT.AND P4, PT, R14, R11, PT ;  /* 0x0000000b0e00720b */ /* 0x000fe20003f84000 */
[----:B------:R-:W-:-:S03]  /*0d30*/  HADD2.F32 R5, -RZ, R12.H0_H0 ;  /* 0x2000000cff057230 */ /* 0x000fc60000004100 */
[----:B------:R-:W-:Y:S01]  /*0d40*/  FSEL R11, R14, R11, P4 ;  /* 0x0000000b0e0b7208 */ /* 0x000fe20002000000 */
[----:B------:R-:W-:Y:S02]  /*0d50*/  @P6 VIADD R10, R9, 0x1 ;  /* 0x00000001090a6836 */ /* 0x000fe40000000000 */
[----:B------:R-:W-:Y:S01]  /*0d60*/  HADD2.F32 R13, -RZ, R13.H0_H0 ;  /* 0x2000000dff0d7230 */ /* 0x000fe20000004100 */
[----:B------:R-:W-:-:S04]  /*0d70*/  FSETP.GT.AND P3, PT, R18, R11, PT ;  /* 0x0000000b1200720b */ /* 0x000fc80003f64000 */
[----:B------:R-:W-:Y:S01]  /*0d80*/  FSEL R11, R18, R11, P3 ;  /* 0x0000000b120b7208 */ /* 0x000fe20001800000 */
[----:B------:R-:W-:-:S03]  /*0d90*/  @P4 VIADD R10, R9, 0x2 ;  /* 0x00000002090a4836 */ /* 0x000fc60000000000 */
[----:B------:R-:W-:-:S04]  /*0da0*/  FSETP.GT.AND P1, PT, R20, R11, PT ;  /* 0x0000000b1400720b */ /* 0x000fc80003f24000 */
[----:B------:R-:W-:Y:S02]  /*0db0*/  FSEL R11, R20, R11, P1 ;  /* 0x0000000b140b7208 */ /* 0x000fe40000800000 */
[----:B------:R-:W-:Y:S02]  /*0dc0*/  @P3 IADD3 R10, PT, PT, R9, 0x3, RZ ;  /* 0x00000003090a3810 */ /* 0x000fe40007ffe0ff */
[----:B------:R-:W-:-:S04]  /*0dd0*/  FSETP.GT.AND P2, PT, R4, R11, PT ;  /* 0x0000000b0400720b */ /* 0x000fc80003f44000 */
[----:B------:R-:W-:Y:S01]  /*0de0*/  FSEL R4, R4, R11, P2 ;  /* 0x0000000b04047208 */ /* 0x000fe20001000000 */
[----:B------:R-:W-:-:S03]  /*0df0*/  @P1 VIADD R10, R9, 0x4 ;  /* 0x00000004090a1836 */ /* 0x000fc60000000000 */
[----:B------:R-:W-:-:S04]  /*0e00*/  FSETP.GT.AND P5, PT, R5, R4, PT ;  /* 0x000000040500720b */ /* 0x000fc80003fa4000 */
[----:B------:R-:W-:Y:S01]  /*0e10*/  FSEL R4, R5, R4, P5 ;  /* 0x0000000405047208 */ /* 0x000fe20002800000 */
[----:B------:R-:W-:-:S03]  /*0e20*/  @P2 VIADD R10, R9, 0x5 ;  /* 0x00000005090a2836 */ /* 0x000fc60000000000 */
[----:B------:R-:W-:-:S04]  /*0e30*/  FSETP.GT.AND P3, PT, R13, R4, PT ;  /* 0x000000040d00720b */ /* 0x000fc80003f64000 */
[----:B------:R-:W-:Y:S01]  /*0e40*/  FSEL R11, R13, R4, P3 ;  /* 0x000000040d0b7208 */ /* 0x000fe20001800000 */
[----:B------:R-:W-:-:S08]  /*0e50*/  @P5 VIADD R10, R9, 0x6 ;  /* 0x00000006090a5836 */ /* 0x000fd00000000000 */
[C---:B------:R-:W-:Y:S01]  /*0e60*/  @P3 IADD3 R10, PT, PT, R9.reuse, 0x7, RZ ;  /* 0x00000007090a3810 */ /* 0x040fe20007ffe0ff */
[----:B------:R-:W-:-:S07]  /*0e70*/  VIADD R9, R9, 0x8 ;  /* 0x0000000809097836 */ /* 0x000fce0000000000 */
.L_x_3:
        /* <DEDUP_REMOVED lines=10> */
[----:B------:R-:W5:Y:S01]  /*0f20*/  LDG.E.U16 R16, desc[UR6][R4.64+0x6] ;  /* 0x0000060604107981 */ /* 0x000f62000c1e1500 */
[----:B--2---:R-:W-:-:S02]  /*0f30*/  HADD2.F32 R12, -RZ, R12.H0_H0 ;  /* 0x2000000cff0c7230 */ /* 0x004fc40000004100 */
[----:B---3--:R-:W-:-:S03]  /*0f40*/  HADD2.F32 R14, -RZ, R13.H0_H0 ;  /* 0x2000000dff0e7230 */ /* 0x008fc60000004100 */
[----:B------:R-:W-:-:S04]  /*0f50*/  FSETP.GT.AND P0, PT, R12, R11, PT ;  /* 0x0000000b0c00720b */ /* 0x000fc80003f04000 */
[----:B------:R-:W-:Y:S01]  /*0f60*/  FSEL R11, R12, R11, P0 ;  /* 0x0000000b0c0b7208 */ /* 0x000fe20000000000 */
[----:B----4-:R-:W-:Y:S01]  /*0f70*/  HADD2.F32 R12, -RZ, R15.H0_H0 ;  /* 0x2000000fff0c7230 */ /* 0x010fe20000004100 */
[----:B------:R-:W-:Y:S01]  /*0f80*/  SEL R10, R9, R10, P0 ;  /* 0x0000000a090a7207 */ /* 0x000fe20000000000 */
[----:B-----5:R-:W-:Y:S01]  /*0f90*/  HADD2.F32 R16, -RZ, R16.H0_H0 ;  /* 0x20000010ff107230 */ /* 0x020fe20000004100 */
[----:B------:R-:W-:-:S04]  /*0fa0*/  FSETP.GT.AND P2, PT, R14, R11, PT ;  /* 0x0000000b0e00720b */ /* 0x000fc80003f44000 */
[----:B------:R-:W-:-:S04]  /*0fb0*/  FSEL R11, R14, R11, P2 ;  /* 0x0000000b0e0b7208 */ /* 0x000fc80001000000 */
[----:B------:R-:W-:-:S04]  /*0fc0*/  FSETP.GT.AND P3, PT, R12, R11, PT ;  /* 0x0000000b0c00720b */ /* 0x000fc80003f64000 */
[----:B------:R-:W-:Y:S01]  /*0fd0*/  FSEL R11, R12, R11, P3 ;  /* 0x0000000b0c0b7208 */ /* 0x000fe20001800000 */
[----:B------:R-:W-:-:S03]  /*0fe0*/  @P2 VIADD R10, R9, 0x1 ;  /* 0x00000001090a2836 */ /* 0x000fc60000000000 */
[----:B------:R-:W-:-:S04]  /*0ff0*/  FSETP.GT.AND P4, PT, R16, R11, PT ;  /* 0x0000000b1000720b */ /* 0x000fc80003f84000 */
[----:B------:R-:W-:Y:S02]  /*1000*/  FSEL R11, R16, R11, P4 ;  /* 0x0000000b100b7208 */ /* 0x000fe40002000000 */
[----:B------:R-:W-:-:S07]  /*1010*/  @P3 IADD3 R10, PT, PT, R9, 0x2, RZ ;  /* 0x00000002090a3810 */ /* 0x000fce0007ffe0ff */
[C---:B------:R-:W-:Y:S02]  /*1020*/  @P4 VIADD R10, R9.reuse, 0x3 ;  /* 0x00000003090a4836 */ /* 0x040fe40000000000 */
[----:B------:R-:W-:-:S07]  /*1030*/  VIADD R9, R9, 0x4 ;  /* 0x0000000409097836 */ /* 0x000fce0000000000 */
.L_x_4:
[----:B------:R-:W-:Y:S05]  /*1040*/  @!P1 BRA `(.L_x_0) ;  /* 0x0000000000349947 */ /* 0x000fea0003800000 */
[----:B------:R-:W-:Y:S01]  /*1050*/  IMAD.MOV R0, RZ, RZ, -R0 ;  /* 0x000000ffff007224 */ /* 0x000fe200078e0a00 */
[----:B------:R-:W-:-:S07]  /*1060*/  IADD3 R13, PT, PT, R8, R9, RZ ;  /* 0x00000009080d7210 */ /* 0x000fce0007ffe0ff */
.L_x_5:
[----:B------:R-:W-:-:S06]  /*1070*/  IMAD.WIDE R4, R13, 0x2, R2 ;  /* 0x000000020d047825 */ /* 0x000fcc00078e0202 */
[----:B------:R-:W2:Y:S01]  /*1080*/  LDG.E.U16 R4, desc[UR6][R4.64] ;  /* 0x0000000604047981 */ /* 0x000ea2000c1e1500 */
[----:B------:R-:W-:Y:S02]  /*1090*/  VIADD R0, R0, 0x1 ;  /* 0x0000000100007836 */ /* 0x000fe40000000000 */
[----:B------:R-:W-:-:S03]  /*10a0*/  VIADD R13, R13, 0x1 ;  /* 0x000000010d0d7836 */ /* 0x000fc60000000000 */
[----:B------:R-:W-:Y:S01]  /*10b0*/  ISETP.NE.AND P1, PT, R0, RZ, PT ;  /* 0x000000ff0000720c */ /* 0x000fe20003f25270 */
[----:B--2---:R-:W-:-:S05]  /*10c0*/  HADD2.F32 R12, -RZ, R4.H0_H0 ;  /* 0x20000004ff0c7230 */ /* 0x004fca0000004100 */
[----:B------:R-:W-:-:S04]  /*10d0*/  FSETP.GT.AND P0, PT, R12, R11, PT ;  /* 0x0000000b0c00720b */ /* 0x000fc80003f04000 */
[C---:B------:R-:W-:Y:S01]  /*10e0*/  SEL R10, R9.reuse, R10, P0 ;  /* 0x0000000a090a7207 */ /* 0x040fe20000000000 */
[----:B------:R-:W-:Y:S01]  /*10f0*/  VIADD R9, R9, 0x1 ;  /* 0x0000000109097836 */ /* 0x000fe20000000000 */
[----:B------:R-:W-:Y:S01]  /*1100*/  FSEL R11, R12, R11, P0 ;  /* 0x0000000b0c0b7208 */ /* 0x000fe20000000000 */
[----:B------:R-:W-:Y:S06]  /*1110*/  @P1 BRA `(.L_x_5) ;  /* 0xfffffffc00d41947 */ /* 0x000fec000383ffff */
.L_x_0:
[----:B------:R-:W-:-:S05]  /*1120*/  IADD3 R5, PT, PT, R8, R10, RZ ;  /* 0x0000000a08057210 */ /* 0x000fca0007ffe0ff */
[----:B-1----:R-:W-:-:S06]  /*1130*/  IMAD.WIDE R2, R5, 0x2, R2 ;  /* 0x0000000205027825 */ /* 0x002fcc00078e0202 */
[----:B------:R-:W2:Y:S01]  /*1140*/  LDG.E.U16 R2, desc[UR6][R2.64] ;  /* 0x0000000602027981 */ /* 0x000ea2000c1e1500 */
[----:B------:R-:W-:Y:S01]  /*1150*/  IMAD.MOV.U32 R5, RZ, RZ, 0x3bbb989d ;  /* 0x3bbb989dff057424 */ /* 0x000fe200078e00ff */
[----:B------:R-:W-:Y:S01]  /*1160*/  BSSY.RECONVERGENT B0, `(.L_x_6) ;  /* 0x000001e000007945 */ /* 0x000fe20003800200 */
[----:B------:R-:W-:Y:S01]  /*1170*/  IMAD.MOV.U32 R9, RZ, RZ, 0x437c0000 ;  /* 0x437c0000ff097424 */ /* 0x000fe200078e00ff */
[----:B--2---:R-:W0:Y:S02]  /*1180*/  F2I.F16.TRUNC.NTZ R0, R2 ;  /* 0x0000000200007305 */ /* 0x004e24000010f100 */
[----:B0-----:R-:W-:-:S04]  /*1190*/  I2FP.F32.S32 R0, R0 ;  /* 0x0000000000007245 */ /* 0x001fc80000201400 */
[----:B------:R-:W-:-:S05]  /*11a0*/  F2FP.F16.F32.PACK_AB R0, RZ, R0 ;  /* 0x00000000ff00723e */ /* 0x000fca00000000ff */
[----:B------:R-:W-:-:S05]  /*11b0*/  HADD2.F32 R0, -RZ, R0.H0_H0 ;  /* 0x20000000ff007230 */ /* 0x000fca0000004100 */
[----:B------:R-:W-:-:S04]  /*11c0*/  FFMA.SAT R4, R0, -R5, 0.5 ;  /* 0x3f00000000047423 */ /* 0x000fc80000002805 */
[----:B------:R-:W-:-:S04]  /*11d0*/  FFMA.RM R8, R4, R9, 12582913 ;  /* 0x4b40000104087423 */ /* 0x000fc80000004009 */
[C---:B------:R-:W-:Y:S01]  /*11e0*/  FADD R5, R8.reuse, -12583039 ;  /* 0xcb40007f08057421 */ /* 0x040fe20000000000 */
[----:B------:R-:W-:-:S03]  /*11f0*/  IMAD.SHL.U32 R8, R8, 0x800000, RZ ;  /* 0x0080000008087824 */ /* 0x000fc600078e00ff */
[----:B------:R-:W-:-:S04]  /*1200*/  FFMA R5, R0, -1.4426950216293334961, -R5 ;  /* 0xbfb8aa3b00057823 */ /* 0x000fc80000000805 */
[----:B------:R-:W-:Y:S02]  /*1210*/  FFMA R0, R0, -1.925963033500011079e-08, R5 ;  /* 0xb2a5706000007823 */ /* 0x000fe40000000005 */
[----:B------:R-:W0:Y:S02]  /*1220*/  LDC.64 R4, c[0x0][0x388] ;  /* 0x0000e200ff047b82 */ /* 0x000e240000000a00 */
[----:B------:R-:W1:Y:S02]  /*1230*/  MUFU.EX2 R3, R0 ;  /* 0x0000000000037308 */ /* 0x000e640000000800 */
[----:B-1----:R-:W-:Y:S01]  /*1240*/  FFMA R9, R8, R3, 1 ;  /* 0x3f80000008097423 */ /* 0x002fe20000000003 */
[----:B------:R-:W-:-:S04]  /*1250*/  IMAD.IADD R3, R7, 0x1, R6 ;  /* 0x0000000107037824 */ /* 0x000fc800078e0206 */
[----:B------:R-:W-:Y:S01]  /*1260*/  IADD3 R2, PT, PT, R9, 0x1800000, RZ ;  /* 0x0180000009027810 */ /* 0x000fe20007ffe0ff */
[----:B------:R-:W-:-:S03]  /*1270*/  IMAD.SHL.U32 R3, R3, 0x4, RZ ;  /* 0x0000000403037824 */ /* 0x000fc600078e00ff */
[----:B------:R-:W-:Y:S01]  /*1280*/  LOP3.LUT R2, R2, 0x7f800000, RZ, 0xc0, !PT ;  /* 0x7f80000002027812 */ /* 0x000fe200078ec0ff */
[----:B0-----:R-:W-:-:S03]  /*1290*/  IMAD.WIDE R4, R3, 0x2, R4 ;  /* 0x0000000203047825 */ /* 0x001fc600078e0204 */
[----:B------:R-:W-:-:S13]  /*12a0*/  ISETP.GT.U32.AND P0, PT, R2, 0x1ffffff, PT ;  /* 0x01ffffff0200780c */ /* 0x000fda0003f04070 */
[----:B------:R-:W-:Y:S05]  /*12b0*/  @P0 BRA `(.L_x_7) ;  /* 0x0000000000100947 */ /* 0x000fea0003800000 */
[----:B------:R-:W-:Y:S01]  /*12c0*/  IMAD.MOV.U32 R2, RZ, RZ, R9 ;  /* 0x000000ffff027224 */ /* 0x000fe200078e0009 */
[----:B------:R-:W-:-:S07]  /*12d0*/  MOV R6, 0x12f0 ;  /* 0x000012f000067802 */ /* 0x000fce0000000f00 */
[----:B------:R-:W-:Y:S05]  /*12e0*/  CALL.REL.NOINC `($__internal_0_$__cuda_sm20_rcp_rn_f32_slowpath) ;  /* 0x0000000000947944 */ /* 0x000fea0003c00000 */
[----:B------:R-:W-:Y:S05]  /*12f0*/  BRA `(.L_x_8) ;  /* 0x0000000000107947 */ /* 0x000fea0003800000 */
.L_x_7:
[----:B------:R-:W0:Y:S02]  /*1300*/  MUFU.RCP R0, R9 ;  /* 0x0000000900007308 */ /* 0x000e240000001000 */
[----:B0-----:R-:W-:-:S04]  /*1310*/  FFMA R2, R9, R0, -1 ;  /* 0xbf80000009027423 */ /* 0x001fc80000000000 */
[----:B------:R-:W-:-:S04]  /*1320*/  FADD.FTZ R3, -R2, -RZ ;  /* 0x800000ff02037221 */ /* 0x000fc80000010100 */
[----:B------:R-:W-:-:S07]  /*1330*/  FFMA R0, R0, R3, R0 ;  /* 0x0000000300007223 */ /* 0x000fce0000000000 */
.L_x_8:
[----:B------:R-:W-:Y:S05]  /*1340*/  BSYNC.RECONVERGENT B0 ;  /* 0x0000000000007941 */ /* 0x000fea0003800200 */
.L_x_6:
[----:B------:R-:W-:Y:S02]  /*1350*/  HFMA2 R2, -RZ, RZ, 0.96630859375, -0.0022525787353515625 ;  /* 0x3bbb989dff027431 */ /* 0x000fe400000001ff */
[----:B------:R-:W-:Y:S01]  /*1360*/  IMAD.MOV.U32 R3, RZ, RZ, 0x437c0000 ;  /* 0x437c0000ff037424 */ /* 0x000fe200078e00ff */
[----:B------:R-:W-:-:S04]  /*1370*/  F2FP.F16.F32.PACK_AB R0, RZ, R0 ;  /* 0x00000000ff00723e */ /* 0x000fc800000000ff */
[----:B------:R-:W-:Y:S01]  /*1380*/  PRMT R6, R0, 0x7610, R6 ;  /* 0x0000761000067816 */ /* 0x000fe20000000006 */
[----:B------:R-:W-:-:S04]  /*1390*/  FFMA.SAT R2, RZ, -R2, 0.5 ;  /* 0x3f000000ff027423 */ /* 0x000fc80000002802 */
[----:B------:R0:W-:Y:S01]  /*13a0*/  STG.E.U16 desc[UR6][R4.64], R6 ;  /* 0x0000000604007986 */ /* 0x0001e2000c101506 */
[----:B------:R-:W-:-:S04]  /*13b0*/  FFMA.RM R2, R2, R3, 12582913 ;  /* 0x4b40000102027423 */ /* 0x000fc80000004003 */
[C---:B------:R-:W-:Y:S01]  /*13c0*/  FADD R3, R2.reuse, -12583039 ;  /* 0xcb40007f02037421 */ /* 0x040fe20000000000 */
[----:B------:R-:W-:-:S03]  /*13d0*/  IMAD.SHL.U32 R2, R2, 0x800000, RZ ;  /* 0x0080000002027824 */ /* 0x000fc600078e00ff */
[----:B------:R-:W-:-:S04]  /*13e0*/  FFMA R3, RZ, -1.4426950216293334961, -R3 ;  /* 0xbfb8aa3bff037823 */ /* 0x000fc80000000803 */
[----:B------:R-:W-:-:S06]  /*13f0*/  FFMA R3, RZ, -1.925963033500011079e-08, R3 ;  /* 0xb2a57060ff037823 */ /* 0x000fcc0000000003 */
[----:B------:R-:W1:Y:S02]  /*1400*/  MUFU.EX2 R3, R3 ;  /* 0x0000000300037308 */ /* 0x000e640000000800 */
[----:B-1----:R-:W-:-:S04]  /*1410*/  FFMA R2, R2, R3, 1 ;  /* 0x3f80000002027423 */ /* 0x002fc80000000003 */
[----:B------:R-:W-:-:S05]  /*1420*/  VIADD R0, R2, 0x1800000 ;  /* 0x0180000002007836 */ /* 0x000fca0000000000 */
[----:B------:R-:W-:-:S04]  /*1430*/  LOP3.LUT R0, R0, 0x7f800000, RZ, 0xc0, !PT ;  /* 0x7f80000000007812 */ /* 0x000fc800078ec0ff */
[----:B------:R-:W-:-:S13]  /*1440*/  ISETP.GT.U32.AND P0, PT, R0, 0x1ffffff, PT ;  /* 0x01ffffff0000780c */ /* 0x000fda0003f04070 */
[----:B0-----:R-:W-:Y:S05]  /*1450*/  @P0 BRA `(.L_x_9) ;  /* 0x00000000000c0947 */ /* 0x001fea0003800000 */
[----:B------:R-:W-:-:S07]  /*1460*/  MOV R6, 0x1480 ;  /* 0x0000148000067802 */ /* 0x000fce0000000f00 */
[----:B------:R-:W-:Y:S05]  /*1470*/  CALL.REL.NOINC `($__internal_0_$__cuda_sm20_rcp_rn_f32_slowpath) ;  /* 0x0000000000307944 */ /* 0x000fea0003c00000 */
[----:B------:R-:W-:Y:S05]  /*1480*/  BRA `(.L_x_10) ;  /* 0x0000000000107947 */ /* 0x000fea0003800000 */
.L_x_9:
[----:B------:R-:W0:Y:S02]  /*1490*/  MUFU.RCP R3, R2 ;  /* 0x0000000200037308 */ /* 0x000e240000001000 */
[----:B0-----:R-:W-:-:S04]  /*14a0*/  FFMA R0, R2, R3, -1 ;  /* 0xbf80000002007423 */ /* 0x001fc80000000003 */
[----:B------:R-:W-:-:S04]  /*14b0*/  FADD.FTZ R0, -R0, -RZ ;  /* 0x800000ff00007221 */ /* 0x000fc80000010100 */
[----:B------:R-:W-:-:S07]  /*14c0*/  FFMA R0, R3, R0, R3 ;  /* 0x0000000003007223 */ /* 0x000fce0000000003 */
.L_x_10:
[----:B------:R-:W-:-:S04]  /*14d0*/  F2FP.F16.F32.PACK_AB R0, RZ, R0 ;  /* 0x00000000ff00723e */ /* 0x000fc800000000ff */
[C---:B------:R-:W-:Y:S01]  /*14e0*/  PRMT R2, R0.reuse, 0x7610, R2 ;  /* 0x0000761000027816 */ /* 0x040fe20000000002 */
[----:B------:R-:W-:Y:S01]  /*14f0*/  STG.E.U16 desc[UR6][R4.64+0x2], R0 ;  /* 0x0000020004007986 */ /* 0x000fe2000c101506 */
[----:B------:R-:W-:-:S03]  /*1500*/  PRMT R3, R0, 0x7610, R3 ;  /* 0x0000761000037816 */ /* 0x000fc60000000003 */
[----:B------:R-:W-:Y:S04]  /*1510*/  STG.E.U16 desc[UR6][R4.64+0x4], R2 ;  /* 0x0000040204007986 */ /* 0x000fe8000c101506 */
[----:B------:R-:W-:Y:S01]  /*1520*/  STG.E.U16 desc[UR6][R4.64+0x6], R3 ;  /* 0x0000060304007986 */ /* 0x000fe2000c101506 */
[----:B------:R-:W-:Y:S05]  /*1530*/  EXIT ;  /* 0x000000000000794d */ /* 0x000fea0003800000 */
        .weak           $__internal_0_$__cuda_sm20_rcp_rn_f32_slowpath
        .type           $__internal_0_$__cuda_sm20_rcp_rn_f32_slowpath,@function
        .size           $__internal_0_$__cuda_sm20_rcp_rn_f32_slowpath,(.L_x_16 - $__internal_0_$__cuda_sm20_rcp_rn_f32_slowpath)
$__internal_0_$__cuda_sm20_rcp_rn_f32_slowpath:
[----:B------:R-:W-:Y:S01]  /*1540*/  SHF.L.U32 R0, R2, 0x1, RZ ;  /* 0x0000000102007819 */ /* 0x000fe200000006ff */
[----:B------:R-:W-:Y:S03]  /*1550*/  BSSY.RECONVERGENT B1, `(.L_x_11) ;  /* 0x0000030000017945 */ /* 0x000fe60003800200 */
[----:B------:R-:W-:-:S04]  /*1560*/  SHF.R.U32.HI R9, RZ, 0x18, R0 ;  /* 0x00000018ff097819 */ /* 0x000fc80000011600 */
[----:B------:R-:W-:-:S13]  /*1570*/  ISETP.NE.U32.AND P0, PT, R9, RZ, PT ;  /* 0x000000ff0900720c */ /* 0x000fda0003f05070 */
[----:B------:R-:W-:Y:S05]  /*1580*/  @P0 BRA `(.L_x_12) ;  /* 0x0000000000280947 */ /* 0x000fea0003800000 */
[----:B------:R-:W-:-:S05]  /*1590*/  IMAD.SHL.U32 R0, R2, 0x2, RZ ;  /* 0x0000000202007824 */ /* 0x000fca00078e00ff */
[----:B------:R-:W-:-:S13]  /*15a0*/  ISETP.NE.AND P0, PT, R0, RZ, PT ;  /* 0x000000ff0000720c */ /* 0x000fda0003f05270 */
[----:B------:R-:W-:Y:S01]  /*15b0*/  @P0 FFMA R7, R2, 1.84467440737095516160e+19, RZ ;  /* 0x5f80000002070823 */ /* 0x000fe200000000ff */
[----:B------:R-:W-:Y:S08]  /*15c0*/  @!P0 MUFU.RCP R3, R2 ;  /* 0x0000000200038308 */ /* 0x000ff00000001000 */
[----:B------:R-:W0:Y:S02]  /*15d0*/  @P0 MUFU.RCP R0, R7 ;  /* 0x0000000700000308 */ /* 0x000e240000001000 */
[----:B0-----:R-:W-:-:S04]  /*15e0*/  @P0 FFMA R8, R7, R0, -1 ;  /* 0xbf80000007080423 */ /* 0x001fc80000000000 */
[----:B------:R-:W-:-:S04]  /*15f0*/  @P0 FADD.FTZ R9, -R8, -RZ ;  /* 0x800000ff08090221 */ /* 0x000fc80000010100 */
[----:B------:R-:W-:-:S04]  /*1600*/  @P0 FFMA R0, R0, R9, R0 ;  /* 0x0000000900000223 */ /* 0x000fc80000000000 */
[----:B------:R-:W-:Y:S01]  /*1610*/  @P0 FFMA R3, R0, 1.84467440737095516160e+19, RZ ;  /* 0x5f80000000030823 */ /* 0x000fe200000000ff */
[----:B------:R-:W-:Y:S06]  /*1620*/  BRA `(.L_x_13) ;  /* 0x0000000000887947 */ /* 0x000fec0003800000 */
.L_x_12:
[----:B------:R-:W-:-:S05]  /*1630*/  VIADD R11, R9, 0xffffff03 ;  /* 0xffffff03090b7836 */ /* 0x000fca0000000000 */
[----:B------:R-:W-:-:S13]  /*1640*/  ISETP.GT.U32.AND P0, PT, R11, 0x1, PT ;  /* 0x000000010b00780c */ /* 0x000fda0003f04070 */
[----:B------:R-:W-:Y:S05]  /*1650*/  @P0 BRA `(.L_x_14) ;  /* 0x0000000000780947 */ /* 0x000fea0003800000 */
[----:B------:R-:W-:Y:S01]  /*1660*/  LOP3.LUT R0, R2, 0x7fffff, RZ, 0xc0, !PT ;  /* 0x007fffff02007812 */ /* 0x000fe200078ec0ff */
[----:B------:R-:W-:-:S03]  /*1670*/  IMAD.MOV.U32 R10, RZ, RZ, 0x3 ;  /* 0x00000003ff0a7424 */ /* 0x000fc600078e00ff */
[----:B------:R-:W-:Y:S02]  /*1680*/  LOP3.LUT R0, R0, 0x3f800000, RZ, 0xfc, !PT ;  /* 0x3f80000000007812 */ /* 0x000fe400078efcff */
[----:B------:R-:W-:Y:S02]  /*1690*/  SHF.L.U32 R10, R10, R11, RZ ;  /* 0x0000000b0a0a7219 */ /* 0x000fe400000006ff */
[----:B------:R-:W0:Y:S02]  /*16a0*/  MUFU.RCP R3, R0 ;  /* 0x0000000000037308 */ /* 0x000e240000001000 */
[----:B0-----:R-:W-:-:S04]  /*16b0*/  FFMA R7, R0, R3, -1 ;  /* 0xbf80000000077423 */ /* 0x001fc80000000003 */
[----:B------:R-:W-:-:S04]  /*16c0*/  FADD.FTZ R8, -R7, -RZ ;  /* 0x800000ff07087221 */ /* 0x000fc80000010100 */
[CCC-:B------:R-:W-:Y:S01]  /*16d0*/  FFMA.RM R7, R3.reuse, R8.reuse, R3.reuse ;  /* 0x0000000803077223 */ /* 0x1c0fe20000004003 */
[----:B------:R-:W-:-:S04]  /*16e0*/  FFMA.RP R8, R3, R8, R3 ;  /* 0x0000000803087223 */ /* 0x000fc80000008003 */
[C---:B------:R-:W-:Y:S02]  /*16f0*/  LOP3.LUT R3, R7.reuse, 0x7fffff, RZ, 0xc0, !PT ;  /* 0x007fffff07037812 */ /* 0x040fe400078ec0ff */
[----:B------:R-:W-:Y:S02]  /*1700*/  FSETP.NEU.FTZ.AND P0, PT, R7, R8, PT ;  /* 0x000000080700720b */ /* 0x000fe40003f1d000 */
[----:B------:R-:W-:Y:S02]  /*1710*/  LOP3.LUT R3, R3, 0x800000, RZ, 0xfc, !PT ;  /* 0x0080000003037812 */ /* 0x000fe400078efcff */
[----:B------:R-:W-:Y:S02]  /*1720*/  SEL R7, RZ, 0xffffffff, !P0 ;  /* 0xffffffffff077807 */ /* 0x000fe40004000000 */
[----:B------:R-:W-:Y:S02]  /*1730*/  LOP3.LUT R10, R10, R3, RZ, 0xc0, !PT ;  /* 0x000000030a0a7212 */ /* 0x000fe400078ec0ff */
[----:B------:R-:W-:-:S02]  /*1740*/  IADD3 R0, PT, PT, -R7, RZ, RZ ;  /* 0x000000ff07007210 */ /* 0x000fc40007ffe1ff */
[-C--:B------:R-:W-:Y:S02]  /*1750*/  SHF.R.U32.HI R10, RZ, R11.reuse, R10 ;  /* 0x0000000bff0a7219 */ /* 0x080fe4000001160a */
[----:B------:R-:W-:Y:S02]  /*1760*/  LOP3.LUT P1, RZ, R0, R11, R3, 0xf8, !PT ;  /* 0x0000000b00ff7212 */ /* 0x000fe4000782f803 */
[C---:B------:R-:W-:Y:S02]  /*1770*/  LOP3.LUT P0, RZ, R10.reuse, 0x1, RZ, 0xc0, !PT ;  /* 0x000000010aff7812 */ /* 0x040fe4000780c0ff */
[----:B------:R-:W-:-:S04]  /*1780*/  LOP3.LUT P2, RZ, R10, 0x2, RZ, 0xc0, !PT ;  /* 0x000000020aff7812 */ /* 0x000fc8000784c0ff */
[----:B------:R-:W-:Y:S02]  /*1790*/  PLOP3.LUT P0, PT, P0, P1, P2, 0xe0, 0x0 ;  /* 0x000000000000781c */ /* 0x000fe40000703c20 */
[----:B------:R-:W-:Y:S02]  /*17a0*/  LOP3.LUT P1, RZ, R2, 0x7fffff, RZ, 0xc0, !PT ;  /* 0x007fffff02ff7812 */ /* 0x000fe4000782c0ff */
[----:B------:R-:W-:-:S05]  /*17b0*/  SEL R0, RZ, 0x1, !P0 ;  /* 0x00000001ff007807 */ /* 0x000fca0004000000 */
[----:B------:R-:W-:-:S05]  /*17c0*/  IMAD.MOV R0, RZ, RZ, -R0 ;  /* 0x000000ffff007224 */ /* 0x000fca00078e0a00 */
[----:B------:R-:W-:Y:S01]  /*17d0*/  ISETP.GE.AND P0, PT, R0, RZ, PT ;  /* 0x000000ff0000720c */ /* 0x000fe20003f06270 */
[----:B------:R-:W-:-:S05]  /*17e0*/  VIADD R0, R9, 0xffffff04 ;  /* 0xffffff0409007836 */ /* 0x000fca0000000000 */
[----:B------:R-:W-:-:S07]  /*17f0*/  SHF.R.U32.HI R3, RZ, R0, R3 ;  /* 0x00000000ff037219 */ /* 0x000fce0000011603 */
[----:B------:R-:W-:-:S05]  /*1800*/  @!P0 VIADD R3, R3, 0x1 ;  /* 0x0000000103038836 */ /* 0x000fca0000000000 */
[----:B------:R-:W-:-:S04]  /*1810*/  @!P1 SHF.L.U32 R3, R3, 0x1, RZ ;  /* 0x0000000103039819 */ /* 0x000fc800000006ff */
[----:B------:R-:W-:Y:S01]  /*1820*/  LOP3.LUT R3, R3, 0x80000000, R2, 0xf8, !PT ;  /* 0x8000000003037812 */ /* 0x000fe200078ef802 */
[----:B------:R-:W-:Y:S06]  /*1830*/  BRA `(.L_x_13) ;  /* 0x0000000000047947 */ /* 0x000fec0003800000 */
.L_x_14:
[----:B------:R0:W1:Y:S02]  /*1840*/  MUFU.RCP R3, R2 ;  /* 0x0000000200037308 */ /* 0x0000640000001000 */
.L_x_13:
[----:B------:R-:W-:Y:S05]  /*1850*/  BSYNC.RECONVERGENT B1 ;  /* 0x0000000000017941 */ /* 0x000fea0003800200 */
.L_x_11:
[----:B------:R-:W-:Y:S02]  /*1860*/  IMAD.MOV.U32 R7, RZ, RZ, 0x0 ;  /* 0x00000000ff077424 */ /* 0x000fe400078e00ff */
[----:B-1----:R-:W-:Y:S02]  /*1870*/  IMAD.MOV.U32 R0, RZ, RZ, R3 ;  /* 0x000000ffff007224 */ /* 0x002fe400078e0003 */
[----:B0-----:R-:W-:Y:S05]  /*1880*/  RET.REL.NODEC R6 `(_Z30topk_irfft_sigmoid_kernel_fp16PK6__halfPS_iiiii) ;  /* 0xffffffe406dc7950 */ /* 0x001fea0003c3ffff */
.L_x_15:
[----:B------:R-:W-:-:S00]  /*1890*/  BRA `(.L_x_15) ;  /* 0xfffffffc00fc7947 */ /* 0x000fc0000383ffff */
[----:B------:R-:W-:-:S00]  /*18a0*/  NOP ;  /* 0x0000000000007918 */ /* 0x000fc00000000000 */
        /* <DEDUP_REMOVED lines=13> */
.L_x_16:


//--------------------- .nv.shared.reserved.0     --------------------------
	.section	.nv.shared.reserved.0,"aw",@nobits
	.weak		__nv_reservedSMEM_offset_0_alias
	.size		__nv_reservedSMEM_offset_0_alias, 0, 64
	.other		__nv_reservedSMEM_offset_0_alias,@"STO_CUDA_RESERVED_SHARED STV_DEFAULT"
__nv_reservedSMEM_offset_0_alias:
	.zero		0
	.zero		64


//--------------------- .nv.constant0._Z30topk_irfft_sigmoid_kernel_fp16PK6__halfPS_iiiii --------------------------
	.section	.nv.constant0._Z30topk_irfft_sigmoid_kernel_fp16PK6__halfPS_iiiii,"a",@progbits
	.sectionflags	@""
	.align	4
.nv.constant0._Z30topk_irfft_sigmoid_kernel_fp16PK6__halfPS_iiiii:
	.zero		932


//--------------------- SYMBOLS --------------------------

	.type		.nv.reservedSmem.offset0,@object
	.size		.nv.reservedSmem.offset0,0x4
